//
// Generated by NVIDIA NVVM Compiler
//
// Compiler Build ID: CL-36424714
// Cuda compilation tools, release 13.0, V13.0.88
// Based on NVVM 20.0.0
//

.version 9.0
.target sm_100
.address_size 64

	// .globl	_Z19create_elite_kernelP8GPUElitePffffj
.extern .func __assertfail
(
	.param .b64 __assertfail_param_0,
	.param .b64 __assertfail_param_1,
	.param .b32 __assertfail_param_2,
	.param .b64 __assertfail_param_3,
	.param .b64 __assertfail_param_4
)
;
.const .align 2 .u16 d_generation_counter;
.global .align 1 .b8 __unnamed_1[80] = {118, 111, 105, 100, 32, 99, 111, 109, 112, 114, 101, 115, 115, 95, 103, 101, 110, 111, 109, 101, 95, 107, 101, 114, 110, 101, 108, 40, 102, 108, 111, 97, 116, 32, 42, 44, 32, 117, 110, 115, 105, 103, 110, 101, 100, 32, 99, 104, 97, 114, 32, 42, 44, 32, 117, 110, 115, 105, 103, 110, 101, 100, 32, 105, 110, 116, 32, 42, 44, 32, 105, 110, 116, 44, 32, 105, 110, 116, 41};
// _ZZ22compress_genome_kernelPfPhPjiiE1U has been demoted
// _ZZ22compress_genome_kernelPfPhPjiiE1S has been demoted
// _ZZ22compress_genome_kernelPfPhPjiiE2VT has been demoted
// _ZZ22compress_genome_kernelPfPhPjiiE10cov_matrix has been demoted
// _ZZ19insert_elite_kernelP8GPUElitePiS0_P11VoronoiCelliE19block_has_duplicate has been demoted
// _ZZ26adapt_embedding_dim_kernelPfPiifE9avg_error has been demoted
.global .align 1 .b8 $str[15] = {114, 97, 116, 105, 111, 32, 62, 61, 32, 56, 48, 46, 48, 102};
.global .align 1 .b8 $str$1[27] = {47, 116, 109, 112, 47, 115, 97, 115, 115, 95, 99, 117, 95, 108, 115, 53, 97, 95, 101, 115, 55, 47, 107, 46, 99, 117};

.visible .entry _Z19create_elite_kernelP8GPUElitePffffj(
	.param .u64 .ptr .align 1 _Z19create_elite_kernelP8GPUElitePffffj_param_0,
	.param .u64 .ptr .align 1 _Z19create_elite_kernelP8GPUElitePffffj_param_1,
	.param .f32 _Z19create_elite_kernelP8GPUElitePffffj_param_2,
	.param .f32 _Z19create_elite_kernelP8GPUElitePffffj_param_3,
	.param .f32 _Z19create_elite_kernelP8GPUElitePffffj_param_4,
	.param .u32 _Z19create_elite_kernelP8GPUElitePffffj_param_5
)
{
	.reg .pred 	%p<9>;
	.reg .b16 	%rs<2>;
	.reg .b32 	%r<30>;
	.reg .b32 	%f<4>;
	.reg .b64 	%rd<135>;

	ld.param.u64 	%rd15, [_Z19create_elite_kernelP8GPUElitePffffj_param_0];
	ld.param.u64 	%rd16, [_Z19create_elite_kernelP8GPUElitePffffj_param_1];
	ld.param.f32 	%f1, [_Z19create_elite_kernelP8GPUElitePffffj_param_2];
	ld.param.f32 	%f2, [_Z19create_elite_kernelP8GPUElitePffffj_param_3];
	ld.param.f32 	%f3, [_Z19create_elite_kernelP8GPUElitePffffj_param_4];
	ld.param.u32 	%r9, [_Z19create_elite_kernelP8GPUElitePffffj_param_5];
	cvta.to.global.u64 	%rd1, %rd16;
	cvta.to.global.u64 	%rd2, %rd15;
	mov.u32 	%r10, %tid.x;
	setp.ne.s32 	%p1, %r10, 0;
	@%p1 bra 	$L__BB0_11;
	st.global.v2.f32 	[%rd2], {%f1, %f2};
	st.global.f32 	[%rd2+8], %f3;
	setp.eq.s32 	%p2, %r9, 0;
	mov.b64 	%rd134, -7046029254386353131;
	@%p2 bra 	$L__BB0_10;
	and.b32  	%r1, %r9, 3;
	setp.lt.u32 	%p3, %r9, 4;
	mov.b64 	%rd134, -7046029254386353131;
	mov.b32 	%r29, 0;
	@%p3 bra 	$L__BB0_5;
	and.b32  	%r29, %r9, -4;
	neg.s32 	%r27, %r29;
	add.s64 	%rd128, %rd1, 8;
	mov.b64 	%rd134, -7046029254386353131;
$L__BB0_4:
	.pragma "nounroll";
	ld.global.nc.u32 	%r12, [%rd128+-8];
	add.s32 	%r13, %r12, -1640531527;
	cvt.u64.u32 	%rd21, %r13;
	shl.b64 	%rd22, %rd134, 6;
	shr.u64 	%rd23, %rd134, 2;
	add.s64 	%rd24, %rd23, %rd22;
	add.s64 	%rd25, %rd24, %rd21;
	xor.b64  	%rd26, %rd25, %rd134;
	shl.b64 	%rd27, %rd26, 3;
	add.s64 	%rd28, %rd27, %rd26;
	shr.u64 	%rd29, %rd28, 11;
	xor.b64  	%rd30, %rd29, %rd28;
	shl.b64 	%rd31, %rd30, 15;
	add.s64 	%rd32, %rd31, %rd30;
	mul.lo.s64 	%rd33, %rd32, -4265267296055464877;
	shr.u64 	%rd34, %rd33, 33;
	xor.b64  	%rd35, %rd34, %rd33;
	ld.global.nc.u32 	%r14, [%rd128+-4];
	add.s32 	%r15, %r14, -1640531527;
	cvt.u64.u32 	%rd36, %r15;
	shl.b64 	%rd37, %rd35, 6;
	shr.u64 	%rd38, %rd35, 2;
	add.s64 	%rd39, %rd38, %rd37;
	add.s64 	%rd40, %rd39, %rd36;
	xor.b64  	%rd41, %rd40, %rd35;
	shl.b64 	%rd42, %rd41, 3;
	add.s64 	%rd43, %rd42, %rd41;
	shr.u64 	%rd44, %rd43, 11;
	xor.b64  	%rd45, %rd44, %rd43;
	shl.b64 	%rd46, %rd45, 15;
	add.s64 	%rd47, %rd46, %rd45;
	mul.lo.s64 	%rd48, %rd47, -4265267296055464877;
	shr.u64 	%rd49, %rd48, 33;
	xor.b64  	%rd50, %rd49, %rd48;
	ld.global.nc.u32 	%r16, [%rd128];
	add.s32 	%r17, %r16, -1640531527;
	cvt.u64.u32 	%rd51, %r17;
	shl.b64 	%rd52, %rd50, 6;
	shr.u64 	%rd53, %rd50, 2;
	add.s64 	%rd54, %rd53, %rd52;
	add.s64 	%rd55, %rd54, %rd51;
	xor.b64  	%rd56, %rd55, %rd50;
	shl.b64 	%rd57, %rd56, 3;
	add.s64 	%rd58, %rd57, %rd56;
	shr.u64 	%rd59, %rd58, 11;
	xor.b64  	%rd60, %rd59, %rd58;
	shl.b64 	%rd61, %rd60, 15;
	add.s64 	%rd62, %rd61, %rd60;
	mul.lo.s64 	%rd63, %rd62, -4265267296055464877;
	shr.u64 	%rd64, %rd63, 33;
	xor.b64  	%rd65, %rd64, %rd63;
	ld.global.nc.u32 	%r18, [%rd128+4];
	add.s32 	%r19, %r18, -1640531527;
	cvt.u64.u32 	%rd66, %r19;
	shl.b64 	%rd67, %rd65, 6;
	shr.u64 	%rd68, %rd65, 2;
	add.s64 	%rd69, %rd68, %rd67;
	add.s64 	%rd70, %rd69, %rd66;
	xor.b64  	%rd71, %rd70, %rd65;
	shl.b64 	%rd72, %rd71, 3;
	add.s64 	%rd73, %rd72, %rd71;
	shr.u64 	%rd74, %rd73, 11;
	xor.b64  	%rd75, %rd74, %rd73;
	shl.b64 	%rd76, %rd75, 15;
	add.s64 	%rd77, %rd76, %rd75;
	mul.lo.s64 	%rd78, %rd77, -4265267296055464877;
	shr.u64 	%rd79, %rd78, 33;
	xor.b64  	%rd134, %rd79, %rd78;
	add.s32 	%r27, %r27, 4;
	add.s64 	%rd128, %rd128, 16;
	setp.ne.s32 	%p4, %r27, 0;
	@%p4 bra 	$L__BB0_4;
$L__BB0_5:
	setp.eq.s32 	%p5, %r1, 0;
	@%p5 bra 	$L__BB0_10;
	setp.eq.s32 	%p6, %r1, 1;
	@%p6 bra 	$L__BB0_8;
	mul.wide.u32 	%rd81, %r29, 4;
	add.s64 	%rd82, %rd1, %rd81;
	ld.global.nc.u32 	%r20, [%rd82];
	add.s32 	%r21, %r20, -1640531527;
	cvt.u64.u32 	%rd83, %r21;
	shl.b64 	%rd84, %rd134, 6;
	shr.u64 	%rd85, %rd134, 2;
	add.s64 	%rd86, %rd85, %rd84;
	add.s64 	%rd87, %rd86, %rd83;
	xor.b64  	%rd88, %rd87, %rd134;
	shl.b64 	%rd89, %rd88, 3;
	add.s64 	%rd90, %rd89, %rd88;
	shr.u64 	%rd91, %rd90, 11;
	xor.b64  	%rd92, %rd91, %rd90;
	shl.b64 	%rd93, %rd92, 15;
	add.s64 	%rd94, %rd93, %rd92;
	mul.lo.s64 	%rd95, %rd94, -4265267296055464877;
	shr.u64 	%rd96, %rd95, 33;
	xor.b64  	%rd97, %rd96, %rd95;
	ld.global.nc.u32 	%r22, [%rd82+4];
	add.s32 	%r23, %r22, -1640531527;
	cvt.u64.u32 	%rd98, %r23;
	shl.b64 	%rd99, %rd97, 6;
	shr.u64 	%rd100, %rd97, 2;
	add.s64 	%rd101, %rd100, %rd99;
	add.s64 	%rd102, %rd101, %rd98;
	xor.b64  	%rd103, %rd102, %rd97;
	shl.b64 	%rd104, %rd103, 3;
	add.s64 	%rd105, %rd104, %rd103;
	shr.u64 	%rd106, %rd105, 11;
	xor.b64  	%rd107, %rd106, %rd105;
	shl.b64 	%rd108, %rd107, 15;
	add.s64 	%rd109, %rd108, %rd107;
	mul.lo.s64 	%rd110, %rd109, -4265267296055464877;
	shr.u64 	%rd111, %rd110, 33;
	xor.b64  	%rd134, %rd111, %rd110;
	add.s32 	%r29, %r29, 2;
$L__BB0_8:
	and.b32  	%r24, %r9, 1;
	setp.eq.b32 	%p7, %r24, 1;
	not.pred 	%p8, %p7;
	@%p8 bra 	$L__BB0_10;
	mul.wide.u32 	%rd112, %r29, 4;
	add.s64 	%rd113, %rd1, %rd112;
	ld.global.nc.u32 	%r25, [%rd113];
	add.s32 	%r26, %r25, -1640531527;
	cvt.u64.u32 	%rd114, %r26;
	shl.b64 	%rd115, %rd134, 6;
	shr.u64 	%rd116, %rd134, 2;
	add.s64 	%rd117, %rd116, %rd115;
	add.s64 	%rd118, %rd117, %rd114;
	xor.b64  	%rd119, %rd118, %rd134;
	shl.b64 	%rd120, %rd119, 3;
	add.s64 	%rd121, %rd120, %rd119;
	shr.u64 	%rd122, %rd121, 11;
	xor.b64  	%rd123, %rd122, %rd121;
	shl.b64 	%rd124, %rd123, 15;
	add.s64 	%rd125, %rd124, %rd123;
	mul.lo.s64 	%rd126, %rd125, -4265267296055464877;
	shr.u64 	%rd127, %rd126, 33;
	xor.b64  	%rd134, %rd127, %rd126;
$L__BB0_10:
	st.global.u64 	[%rd2+16], %rd134;
	ld.const.u16 	%rs1, [d_generation_counter];
	st.global.u16 	[%rd2+32], %rs1;
$L__BB0_11:
	ret;

}
	// .globl	_Z22compress_genome_kernelPfPhPjii
.visible .entry _Z22compress_genome_kernelPfPhPjii(
	.param .u64 .ptr .align 1 _Z22compress_genome_kernelPfPhPjii_param_0,
	.param .u64 .ptr .align 1 _Z22compress_genome_kernelPfPhPjii_param_1,
	.param .u64 .ptr .align 1 _Z22compress_genome_kernelPfPhPjii_param_2,
	.param .u32 _Z22compress_genome_kernelPfPhPjii_param_3,
	.param .u32 _Z22compress_genome_kernelPfPhPjii_param_4
)
{
	.local .align 16 .b8 	__local_depot1[128];
	.reg .b64 	%SP;
	.reg .b64 	%SPL;
	.reg .pred 	%p<90>;
	.reg .b32 	%r<337>;
	.reg .b32 	%f<653>;
	.reg .b64 	%rd<80>;
	// demoted variable
	.shared .align 4 .b8 _ZZ22compress_genome_kernelPfPhPjiiE1U[4096];
	// demoted variable
	.shared .align 4 .b8 _ZZ22compress_genome_kernelPfPhPjiiE1S[128];
	// demoted variable
	.shared .align 4 .b8 _ZZ22compress_genome_kernelPfPhPjiiE2VT[4096];
	// demoted variable
	.shared .align 4 .b8 _ZZ22compress_genome_kernelPfPhPjiiE10cov_matrix[4096];
	mov.u64 	%SPL, __local_depot1;
	ld.param.u64 	%rd16, [_Z22compress_genome_kernelPfPhPjii_param_0];
	ld.param.u32 	%r138, [_Z22compress_genome_kernelPfPhPjii_param_3];
	cvta.to.global.u64 	%rd1, %rd16;
	add.u64 	%rd2, %SPL, 0;
	mov.u32 	%r1, %tid.x;
	setp.gt.u32 	%p1, %r1, 31;
	@%p1 bra 	$L__BB1_45;
	shr.s32 	%r140, %r138, 31;
	shr.u32 	%r141, %r140, 27;
	add.s32 	%r142, %r138, %r141;
	shr.s32 	%r2, %r142, 5;
	setp.lt.s32 	%p2, %r138, 32;
	mul.lo.s32 	%r3, %r2, %r1;
	cvt.rn.f32.s32 	%f1, %r2;
	shl.b32 	%r143, %r1, 7;
	mov.u32 	%r144, _ZZ22compress_genome_kernelPfPhPjiiE10cov_matrix;
	add.s32 	%r4, %r144, %r143;
	@%p2 bra 	$L__BB1_44;
	add.s32 	%r5, %r2, -1;
	and.b32  	%r6, %r2, 7;
	add.s32 	%r7, %r6, -1;
	and.b32  	%r8, %r2, 3;
	and.b32  	%r9, %r2, 67108856;
	and.b32  	%r10, %r2, 1;
	mov.b32 	%r293, 0;
	cvt.u64.u32 	%rd40, %r3;
$L__BB1_3:
	setp.lt.u32 	%p3, %r5, 7;
	mul.lo.s32 	%r12, %r293, %r2;
	mov.b32 	%r296, 0;
	mov.f32 	%f568, 0f00000000;
	@%p3 bra 	$L__BB1_22;
	mov.b32 	%r294, 0;
	mov.f32 	%f568, 0f00000000;
	cvt.u64.u32 	%rd21, %r12;
$L__BB1_5:
	.pragma "nounroll";
	add.s32 	%r14, %r294, %r3;
	add.s32 	%r15, %r294, %r12;
	max.s32 	%r148, %r14, %r15;
	setp.ge.s32 	%p4, %r148, %r138;
	mul.wide.u32 	%rd18, %r14, 4;
	add.s64 	%rd3, %rd1, %rd18;
	@%p4 bra 	$L__BB1_7;
	ld.global.nc.f32 	%f173, [%rd3];
	mul.wide.u32 	%rd19, %r15, 4;
	add.s64 	%rd20, %rd1, %rd19;
	ld.global.nc.f32 	%f174, [%rd20];
	fma.rn.f32 	%f568, %f173, %f174, %f568;
$L__BB1_7:
	add.s32 	%r149, %r14, 1;
	add.s32 	%r150, %r15, 1;
	max.s32 	%r151, %r149, %r150;
	setp.ge.s32 	%p5, %r151, %r138;
	cvt.u64.u32 	%rd22, %r294;
	add.s64 	%rd23, %rd22, %rd21;
	shl.b64 	%rd24, %rd23, 2;
	add.s64 	%rd4, %rd1, %rd24;
	@%p5 bra 	$L__BB1_9;
	ld.global.nc.f32 	%f175, [%rd3+4];
	ld.global.nc.f32 	%f176, [%rd4+4];
	fma.rn.f32 	%f568, %f175, %f176, %f568;
$L__BB1_9:
	add.s32 	%r152, %r14, 2;
	add.s32 	%r153, %r15, 2;
	max.s32 	%r154, %r152, %r153;
	setp.ge.s32 	%p6, %r154, %r138;
	@%p6 bra 	$L__BB1_11;
	ld.global.nc.f32 	%f177, [%rd3+8];
	ld.global.nc.f32 	%f178, [%rd4+8];
	fma.rn.f32 	%f568, %f177, %f178, %f568;
$L__BB1_11:
	add.s32 	%r155, %r14, 3;
	add.s32 	%r156, %r15, 3;
	max.s32 	%r157, %r155, %r156;
	setp.ge.s32 	%p7, %r157, %r138;
	@%p7 bra 	$L__BB1_13;
	ld.global.nc.f32 	%f179, [%rd3+12];
	ld.global.nc.f32 	%f180, [%rd4+12];
	fma.rn.f32 	%f568, %f179, %f180, %f568;
$L__BB1_13:
	add.s32 	%r158, %r14, 4;
	add.s32 	%r159, %r15, 4;
	max.s32 	%r160, %r158, %r159;
	setp.ge.s32 	%p8, %r160, %r138;
	@%p8 bra 	$L__BB1_15;
	ld.global.nc.f32 	%f181, [%rd3+16];
	ld.global.nc.f32 	%f182, [%rd4+16];
	fma.rn.f32 	%f568, %f181, %f182, %f568;
$L__BB1_15:
	add.s32 	%r161, %r14, 5;
	add.s32 	%r162, %r15, 5;
	max.s32 	%r163, %r161, %r162;
	setp.ge.s32 	%p9, %r163, %r138;
	@%p9 bra 	$L__BB1_17;
	ld.global.nc.f32 	%f183, [%rd3+20];
	ld.global.nc.f32 	%f184, [%rd4+20];
	fma.rn.f32 	%f568, %f183, %f184, %f568;
$L__BB1_17:
	add.s32 	%r164, %r14, 6;
	add.s32 	%r165, %r15, 6;
	max.s32 	%r166, %r164, %r165;
	setp.ge.s32 	%p10, %r166, %r138;
	@%p10 bra 	$L__BB1_19;
	ld.global.nc.f32 	%f185, [%rd3+24];
	ld.global.nc.f32 	%f186, [%rd4+24];
	fma.rn.f32 	%f568, %f185, %f186, %f568;
$L__BB1_19:
	add.s32 	%r167, %r14, 7;
	add.s32 	%r168, %r15, 7;
	max.s32 	%r169, %r167, %r168;
	setp.ge.s32 	%p11, %r169, %r138;
	@%p11 bra 	$L__BB1_21;
	ld.global.nc.f32 	%f187, [%rd3+28];
	ld.global.nc.f32 	%f188, [%rd4+28];
	fma.rn.f32 	%f568, %f187, %f188, %f568;
$L__BB1_21:
	add.s32 	%r294, %r294, 8;
	setp.ne.s32 	%p12, %r294, %r9;
	mov.u32 	%r296, %r9;
	@%p12 bra 	$L__BB1_5;
$L__BB1_22:
	setp.eq.s32 	%p13, %r6, 0;
	@%p13 bra 	$L__BB1_43;
	setp.lt.u32 	%p14, %r7, 3;
	@%p14 bra 	$L__BB1_33;
	add.s32 	%r18, %r296, %r3;
	add.s32 	%r19, %r296, %r12;
	max.s32 	%r171, %r18, %r19;
	setp.ge.s32 	%p15, %r171, %r138;
	@%p15 bra 	$L__BB1_26;
	mul.wide.u32 	%rd25, %r18, 4;
	add.s64 	%rd26, %rd1, %rd25;
	ld.global.nc.f32 	%f190, [%rd26];
	mul.wide.u32 	%rd27, %r19, 4;
	add.s64 	%rd28, %rd1, %rd27;
	ld.global.nc.f32 	%f191, [%rd28];
	fma.rn.f32 	%f568, %f190, %f191, %f568;
$L__BB1_26:
	add.s32 	%r172, %r18, 1;
	add.s32 	%r173, %r19, 1;
	max.s32 	%r174, %r172, %r173;
	setp.ge.s32 	%p16, %r174, %r138;
	cvt.u64.u32 	%rd30, %r296;
	add.s64 	%rd31, %rd30, %rd40;
	shl.b64 	%rd32, %rd31, 2;
	add.s64 	%rd5, %rd1, %rd32;
	cvt.u64.u32 	%rd33, %r12;
	add.s64 	%rd34, %rd30, %rd33;
	shl.b64 	%rd35, %rd34, 2;
	add.s64 	%rd6, %rd1, %rd35;
	@%p16 bra 	$L__BB1_28;
	ld.global.nc.f32 	%f192, [%rd5+4];
	ld.global.nc.f32 	%f193, [%rd6+4];
	fma.rn.f32 	%f568, %f192, %f193, %f568;
$L__BB1_28:
	add.s32 	%r175, %r18, 2;
	add.s32 	%r176, %r19, 2;
	max.s32 	%r177, %r175, %r176;
	setp.ge.s32 	%p17, %r177, %r138;
	@%p17 bra 	$L__BB1_30;
	ld.global.nc.f32 	%f194, [%rd5+8];
	ld.global.nc.f32 	%f195, [%rd6+8];
	fma.rn.f32 	%f568, %f194, %f195, %f568;
$L__BB1_30:
	add.s32 	%r178, %r18, 3;
	add.s32 	%r179, %r19, 3;
	max.s32 	%r180, %r178, %r179;
	setp.ge.s32 	%p18, %r180, %r138;
	@%p18 bra 	$L__BB1_32;
	ld.global.nc.f32 	%f196, [%rd5+12];
	ld.global.nc.f32 	%f197, [%rd6+12];
	fma.rn.f32 	%f568, %f196, %f197, %f568;
$L__BB1_32:
	add.s32 	%r296, %r296, 4;
$L__BB1_33:
	setp.eq.s32 	%p19, %r8, 0;
	@%p19 bra 	$L__BB1_43;
	setp.eq.s32 	%p20, %r8, 1;
	@%p20 bra 	$L__BB1_40;
	add.s32 	%r22, %r296, %r3;
	add.s32 	%r23, %r296, %r12;
	max.s32 	%r182, %r22, %r23;
	setp.ge.s32 	%p21, %r182, %r138;
	@%p21 bra 	$L__BB1_37;
	mul.wide.u32 	%rd36, %r22, 4;
	add.s64 	%rd37, %rd1, %rd36;
	ld.global.nc.f32 	%f199, [%rd37];
	mul.wide.u32 	%rd38, %r23, 4;
	add.s64 	%rd39, %rd1, %rd38;
	ld.global.nc.f32 	%f200, [%rd39];
	fma.rn.f32 	%f568, %f199, %f200, %f568;
$L__BB1_37:
	add.s32 	%r183, %r22, 1;
	add.s32 	%r184, %r23, 1;
	max.s32 	%r185, %r183, %r184;
	setp.ge.s32 	%p22, %r185, %r138;
	@%p22 bra 	$L__BB1_39;
	cvt.u64.u32 	%rd41, %r296;
	add.s64 	%rd42, %rd41, %rd40;
	shl.b64 	%rd43, %rd42, 2;
	add.s64 	%rd44, %rd1, %rd43;
	ld.global.nc.f32 	%f201, [%rd44+4];
	cvt.u64.u32 	%rd45, %r12;
	add.s64 	%rd46, %rd41, %rd45;
	shl.b64 	%rd47, %rd46, 2;
	add.s64 	%rd48, %rd1, %rd47;
	ld.global.nc.f32 	%f202, [%rd48+4];
	fma.rn.f32 	%f568, %f201, %f202, %f568;
$L__BB1_39:
	add.s32 	%r296, %r296, 2;
$L__BB1_40:
	setp.eq.s32 	%p23, %r10, 0;
	@%p23 bra 	$L__BB1_43;
	add.s32 	%r26, %r296, %r3;
	add.s32 	%r27, %r296, %r12;
	max.s32 	%r187, %r26, %r27;
	setp.ge.s32 	%p24, %r187, %r138;
	@%p24 bra 	$L__BB1_43;
	mul.wide.u32 	%rd49, %r26, 4;
	add.s64 	%rd50, %rd1, %rd49;
	ld.global.nc.f32 	%f203, [%rd50];
	mul.wide.u32 	%rd51, %r27, 4;
	add.s64 	%rd52, %rd1, %rd51;
	ld.global.nc.f32 	%f204, [%rd52];
	fma.rn.f32 	%f568, %f203, %f204, %f568;
$L__BB1_43:
	div.rn.f32 	%f205, %f568, %f1;
	shl.b32 	%r188, %r293, 2;
	add.s32 	%r189, %r4, %r188;
	st.shared.f32 	[%r189], %f205;
	add.s32 	%r293, %r293, 1;
	setp.eq.s32 	%p25, %r293, 32;
	@%p25 bra 	$L__BB1_45;
	bra.uni 	$L__BB1_3;
$L__BB1_44:
	mov.f32 	%f168, 0f00000000;
	div.rn.f32 	%f169, %f168, %f1;
	st.shared.f32 	[%r4], %f169;
	st.shared.f32 	[%r4+4], %f169;
	st.shared.f32 	[%r4+8], %f169;
	st.shared.f32 	[%r4+12], %f169;
	st.shared.f32 	[%r4+16], %f169;
	st.shared.f32 	[%r4+20], %f169;
	st.shared.f32 	[%r4+24], %f169;
	st.shared.f32 	[%r4+28], %f169;
	st.shared.f32 	[%r4+32], %f169;
	st.shared.f32 	[%r4+36], %f169;
	st.shared.f32 	[%r4+40], %f169;
	st.shared.f32 	[%r4+44], %f169;
	st.shared.f32 	[%r4+48], %f169;
	st.shared.f32 	[%r4+52], %f169;
	st.shared.f32 	[%r4+56], %f169;
	st.shared.f32 	[%r4+60], %f169;
	st.shared.f32 	[%r4+64], %f169;
	st.shared.f32 	[%r4+68], %f169;
	st.shared.f32 	[%r4+72], %f169;
	st.shared.f32 	[%r4+76], %f169;
	st.shared.f32 	[%r4+80], %f169;
	st.shared.f32 	[%r4+84], %f169;
	st.shared.f32 	[%r4+88], %f169;
	st.shared.f32 	[%r4+92], %f169;
	st.shared.f32 	[%r4+96], %f169;
	st.shared.f32 	[%r4+100], %f169;
	st.shared.f32 	[%r4+104], %f169;
	st.shared.f32 	[%r4+108], %f169;
	st.shared.f32 	[%r4+112], %f169;
	st.shared.f32 	[%r4+116], %f169;
	st.shared.f32 	[%r4+120], %f169;
	st.shared.f32 	[%r4+124], %f169;
$L__BB1_45:
	ld.param.u32 	%r280, [_Z22compress_genome_kernelPfPhPjii_param_4];
	bar.sync 	0;
	setp.ne.s32 	%p26, %r1, 0;
	setp.lt.s32 	%p27, %r280, 1;
	or.pred  	%p28, %p26, %p27;
	@%p28 bra 	$L__BB1_54;
	mov.b32 	%r298, 0;
$L__BB1_47:
	mov.b32 	%r299, 0;
	mov.f32 	%f589, 0f3E3504F3;
	mov.f32 	%f590, %f589;
	mov.f32 	%f591, %f589;
	mov.f32 	%f592, %f589;
	mov.f32 	%f593, %f589;
	mov.f32 	%f594, %f589;
	mov.f32 	%f595, %f589;
	mov.f32 	%f596, %f589;
	mov.f32 	%f597, %f589;
	mov.f32 	%f598, %f589;
	mov.f32 	%f599, %f589;
	mov.f32 	%f600, %f589;
	mov.f32 	%f601, %f589;
	mov.f32 	%f602, %f589;
	mov.f32 	%f603, %f589;
	mov.f32 	%f604, %f589;
	mov.f32 	%f605, %f589;
	mov.f32 	%f606, %f589;
	mov.f32 	%f607, %f589;
	mov.f32 	%f608, %f589;
	mov.f32 	%f609, %f589;
	mov.f32 	%f610, %f589;
	mov.f32 	%f611, %f589;
	mov.f32 	%f612, %f589;
	mov.f32 	%f613, %f589;
	mov.f32 	%f614, %f589;
	mov.f32 	%f615, %f589;
	mov.f32 	%f616, %f589;
	mov.f32 	%f617, %f589;
	mov.f32 	%f618, %f589;
	mov.f32 	%f619, %f589;
	mov.f32 	%f620, %f589;
$L__BB1_48:
	mov.f32 	%f207, 0f00000000;
	st.local.v4.f32 	[%rd2], {%f207, %f207, %f207, %f207};
	st.local.v4.f32 	[%rd2+16], {%f207, %f207, %f207, %f207};
	st.local.v4.f32 	[%rd2+32], {%f207, %f207, %f207, %f207};
	st.local.v4.f32 	[%rd2+48], {%f207, %f207, %f207, %f207};
	st.local.v4.f32 	[%rd2+64], {%f207, %f207, %f207, %f207};
	st.local.v4.f32 	[%rd2+80], {%f207, %f207, %f207, %f207};
	st.local.v4.f32 	[%rd2+96], {%f207, %f207, %f207, %f207};
	st.local.v4.f32 	[%rd2+112], {%f207, %f207, %f207, %f207};
	mov.b32 	%r300, 64;
	mov.u64 	%rd79, %rd2;
$L__BB1_49:
	ld.local.f32 	%f208, [%rd79];
	mov.u32 	%r193, _ZZ22compress_genome_kernelPfPhPjiiE10cov_matrix;
	add.s32 	%r194, %r193, %r300;
	ld.shared.f32 	%f209, [%r194+-64];
	fma.rn.f32 	%f210, %f209, %f620, %f208;
	ld.shared.f32 	%f211, [%r194+-60];
	fma.rn.f32 	%f212, %f211, %f619, %f210;
	ld.shared.f32 	%f213, [%r194+-56];
	fma.rn.f32 	%f214, %f213, %f618, %f212;
	ld.shared.f32 	%f215, [%r194+-52];
	fma.rn.f32 	%f216, %f215, %f617, %f214;
	ld.shared.f32 	%f217, [%r194+-48];
	fma.rn.f32 	%f218, %f217, %f616, %f216;
	ld.shared.f32 	%f219, [%r194+-44];
	fma.rn.f32 	%f220, %f219, %f615, %f218;
	ld.shared.f32 	%f221, [%r194+-40];
	fma.rn.f32 	%f222, %f221, %f614, %f220;
	ld.shared.f32 	%f223, [%r194+-36];
	fma.rn.f32 	%f224, %f223, %f613, %f222;
	ld.shared.f32 	%f225, [%r194+-32];
	fma.rn.f32 	%f226, %f225, %f612, %f224;
	ld.shared.f32 	%f227, [%r194+-28];
	fma.rn.f32 	%f228, %f227, %f611, %f226;
	ld.shared.f32 	%f229, [%r194+-24];
	fma.rn.f32 	%f230, %f229, %f610, %f228;
	ld.shared.f32 	%f231, [%r194+-20];
	fma.rn.f32 	%f232, %f231, %f609, %f230;
	ld.shared.f32 	%f233, [%r194+-16];
	fma.rn.f32 	%f234, %f233, %f608, %f232;
	ld.shared.f32 	%f235, [%r194+-12];
	fma.rn.f32 	%f236, %f235, %f607, %f234;
	ld.shared.f32 	%f237, [%r194+-8];
	fma.rn.f32 	%f238, %f237, %f606, %f236;
	ld.shared.f32 	%f239, [%r194+-4];
	fma.rn.f32 	%f240, %f239, %f605, %f238;
	ld.shared.f32 	%f241, [%r194];
	fma.rn.f32 	%f242, %f241, %f604, %f240;
	ld.shared.f32 	%f243, [%r194+4];
	fma.rn.f32 	%f244, %f243, %f603, %f242;
	ld.shared.f32 	%f245, [%r194+8];
	fma.rn.f32 	%f246, %f245, %f602, %f244;
	ld.shared.f32 	%f247, [%r194+12];
	fma.rn.f32 	%f248, %f247, %f601, %f246;
	ld.shared.f32 	%f249, [%r194+16];
	fma.rn.f32 	%f250, %f249, %f600, %f248;
	ld.shared.f32 	%f251, [%r194+20];
	fma.rn.f32 	%f252, %f251, %f599, %f250;
	ld.shared.f32 	%f253, [%r194+24];
	fma.rn.f32 	%f254, %f253, %f598, %f252;
	ld.shared.f32 	%f255, [%r194+28];
	fma.rn.f32 	%f256, %f255, %f597, %f254;
	ld.shared.f32 	%f257, [%r194+32];
	fma.rn.f32 	%f258, %f257, %f596, %f256;
	ld.shared.f32 	%f259, [%r194+36];
	fma.rn.f32 	%f260, %f259, %f595, %f258;
	ld.shared.f32 	%f261, [%r194+40];
	fma.rn.f32 	%f262, %f261, %f594, %f260;
	ld.shared.f32 	%f263, [%r194+44];
	fma.rn.f32 	%f264, %f263, %f593, %f262;
	ld.shared.f32 	%f265, [%r194+48];
	fma.rn.f32 	%f266, %f265, %f592, %f264;
	ld.shared.f32 	%f267, [%r194+52];
	fma.rn.f32 	%f268, %f267, %f591, %f266;
	ld.shared.f32 	%f269, [%r194+56];
	fma.rn.f32 	%f270, %f269, %f590, %f268;
	ld.shared.f32 	%f271, [%r194+60];
	fma.rn.f32 	%f272, %f271, %f589, %f270;
	st.local.f32 	[%rd79], %f272;
	add.s32 	%r300, %r300, 128;
	add.s64 	%rd79, %rd79, 4;
	setp.ne.s32 	%p29, %r300, 4160;
	@%p29 bra 	$L__BB1_49;
	ld.local.v4.f32 	{%f273, %f274, %f275, %f276}, [%rd2];
	fma.rn.f32 	%f277, %f273, %f273, 0f00000000;
	fma.rn.f32 	%f278, %f274, %f274, %f277;
	fma.rn.f32 	%f279, %f275, %f275, %f278;
	fma.rn.f32 	%f280, %f276, %f276, %f279;
	ld.local.v4.f32 	{%f281, %f282, %f283, %f284}, [%rd2+16];
	fma.rn.f32 	%f285, %f281, %f281, %f280;
	fma.rn.f32 	%f286, %f282, %f282, %f285;
	fma.rn.f32 	%f287, %f283, %f283, %f286;
	fma.rn.f32 	%f288, %f284, %f284, %f287;
	ld.local.v4.f32 	{%f289, %f290, %f291, %f292}, [%rd2+32];
	fma.rn.f32 	%f293, %f289, %f289, %f288;
	fma.rn.f32 	%f294, %f290, %f290, %f293;
	fma.rn.f32 	%f295, %f291, %f291, %f294;
	fma.rn.f32 	%f296, %f292, %f292, %f295;
	ld.local.v4.f32 	{%f297, %f298, %f299, %f300}, [%rd2+48];
	fma.rn.f32 	%f301, %f297, %f297, %f296;
	fma.rn.f32 	%f302, %f298, %f298, %f301;
	fma.rn.f32 	%f303, %f299, %f299, %f302;
	fma.rn.f32 	%f304, %f300, %f300, %f303;
	ld.local.v4.f32 	{%f305, %f306, %f307, %f308}, [%rd2+64];
	fma.rn.f32 	%f309, %f305, %f305, %f304;
	fma.rn.f32 	%f310, %f306, %f306, %f309;
	fma.rn.f32 	%f311, %f307, %f307, %f310;
	fma.rn.f32 	%f312, %f308, %f308, %f311;
	ld.local.v4.f32 	{%f313, %f314, %f315, %f316}, [%rd2+80];
	fma.rn.f32 	%f317, %f313, %f313, %f312;
	fma.rn.f32 	%f318, %f314, %f314, %f317;
	fma.rn.f32 	%f319, %f315, %f315, %f318;
	fma.rn.f32 	%f320, %f316, %f316, %f319;
	ld.local.v4.f32 	{%f321, %f322, %f323, %f324}, [%rd2+96];
	fma.rn.f32 	%f325, %f321, %f321, %f320;
	fma.rn.f32 	%f326, %f322, %f322, %f325;
	fma.rn.f32 	%f327, %f323, %f323, %f326;
	fma.rn.f32 	%f328, %f324, %f324, %f327;
	ld.local.v4.f32 	{%f329, %f330, %f331, %f332}, [%rd2+112];
	fma.rn.f32 	%f333, %f329, %f329, %f328;
	fma.rn.f32 	%f334, %f330, %f330, %f333;
	fma.rn.f32 	%f335, %f331, %f331, %f334;
	fma.rn.f32 	%f336, %f332, %f332, %f335;
	sqrt.rn.f32 	%f71, %f336;
	div.rn.f32 	%f620, %f273, %f71;
	div.rn.f32 	%f619, %f274, %f71;
	div.rn.f32 	%f618, %f275, %f71;
	div.rn.f32 	%f617, %f276, %f71;
	div.rn.f32 	%f616, %f281, %f71;
	div.rn.f32 	%f615, %f282, %f71;
	div.rn.f32 	%f614, %f283, %f71;
	div.rn.f32 	%f613, %f284, %f71;
	div.rn.f32 	%f612, %f289, %f71;
	div.rn.f32 	%f611, %f290, %f71;
	div.rn.f32 	%f610, %f291, %f71;
	div.rn.f32 	%f609, %f292, %f71;
	div.rn.f32 	%f608, %f297, %f71;
	div.rn.f32 	%f607, %f298, %f71;
	div.rn.f32 	%f606, %f299, %f71;
	div.rn.f32 	%f605, %f300, %f71;
	div.rn.f32 	%f604, %f305, %f71;
	div.rn.f32 	%f603, %f306, %f71;
	div.rn.f32 	%f602, %f307, %f71;
	div.rn.f32 	%f601, %f308, %f71;
	div.rn.f32 	%f600, %f313, %f71;
	div.rn.f32 	%f599, %f314, %f71;
	div.rn.f32 	%f598, %f315, %f71;
	div.rn.f32 	%f597, %f316, %f71;
	div.rn.f32 	%f596, %f321, %f71;
	div.rn.f32 	%f595, %f322, %f71;
	div.rn.f32 	%f594, %f323, %f71;
	div.rn.f32 	%f593, %f324, %f71;
	div.rn.f32 	%f592, %f329, %f71;
	div.rn.f32 	%f591, %f330, %f71;
	div.rn.f32 	%f590, %f331, %f71;
	div.rn.f32 	%f589, %f332, %f71;
	add.s32 	%r299, %r299, 1;
	setp.ne.s32 	%p30, %r299, 30;
	@%p30 bra 	$L__BB1_48;
	shl.b32 	%r196, %r298, 7;
	mov.u32 	%r197, _ZZ22compress_genome_kernelPfPhPjiiE2VT;
	add.s32 	%r34, %r197, %r196;
	st.shared.f32 	[%r34], %f620;
	st.shared.f32 	[%r34+4], %f619;
	st.shared.f32 	[%r34+8], %f618;
	st.shared.f32 	[%r34+12], %f617;
	st.shared.f32 	[%r34+16], %f616;
	st.shared.f32 	[%r34+20], %f615;
	st.shared.f32 	[%r34+24], %f614;
	st.shared.f32 	[%r34+28], %f613;
	st.shared.f32 	[%r34+32], %f612;
	st.shared.f32 	[%r34+36], %f611;
	st.shared.f32 	[%r34+40], %f610;
	st.shared.f32 	[%r34+44], %f609;
	st.shared.f32 	[%r34+48], %f608;
	st.shared.f32 	[%r34+52], %f607;
	st.shared.f32 	[%r34+56], %f606;
	st.shared.f32 	[%r34+60], %f605;
	st.shared.f32 	[%r34+64], %f604;
	st.shared.f32 	[%r34+68], %f603;
	st.shared.f32 	[%r34+72], %f602;
	st.shared.f32 	[%r34+76], %f601;
	st.shared.f32 	[%r34+80], %f600;
	st.shared.f32 	[%r34+84], %f599;
	st.shared.f32 	[%r34+88], %f598;
	st.shared.f32 	[%r34+92], %f597;
	st.shared.f32 	[%r34+96], %f596;
	st.shared.f32 	[%r34+100], %f595;
	st.shared.f32 	[%r34+104], %f594;
	st.shared.f32 	[%r34+108], %f593;
	st.shared.f32 	[%r34+112], %f592;
	st.shared.f32 	[%r34+116], %f591;
	st.shared.f32 	[%r34+120], %f590;
	st.shared.f32 	[%r34+124], %f589;
	sqrt.rn.f32 	%f337, %f71;
	shl.b32 	%r198, %r298, 2;
	mov.u32 	%r199, _ZZ22compress_genome_kernelPfPhPjiiE1S;
	add.s32 	%r200, %r199, %r198;
	st.shared.f32 	[%r200], %f337;
	mov.b32 	%r301, 0;
$L__BB1_52:
	shl.b32 	%r201, %r301, 2;
	add.s32 	%r202, %r34, %r201;
	ld.shared.f32 	%f338, [%r202];
	mul.f32 	%f339, %f71, %f338;
	shl.b32 	%r203, %r301, 7;
	mov.u32 	%r204, _ZZ22compress_genome_kernelPfPhPjiiE10cov_matrix;
	add.s32 	%r205, %r204, %r203;
	mul.f32 	%f340, %f339, %f620;
	ld.shared.f32 	%f341, [%r205];
	sub.f32 	%f342, %f341, %f340;
	st.shared.f32 	[%r205], %f342;
	mul.f32 	%f343, %f339, %f619;
	ld.shared.f32 	%f344, [%r205+4];
	sub.f32 	%f345, %f344, %f343;
	st.shared.f32 	[%r205+4], %f345;
	mul.f32 	%f346, %f339, %f618;
	ld.shared.f32 	%f347, [%r205+8];
	sub.f32 	%f348, %f347, %f346;
	st.shared.f32 	[%r205+8], %f348;
	mul.f32 	%f349, %f339, %f617;
	ld.shared.f32 	%f350, [%r205+12];
	sub.f32 	%f351, %f350, %f349;
	st.shared.f32 	[%r205+12], %f351;
	mul.f32 	%f352, %f339, %f616;
	ld.shared.f32 	%f353, [%r205+16];
	sub.f32 	%f354, %f353, %f352;
	st.shared.f32 	[%r205+16], %f354;
	mul.f32 	%f355, %f339, %f615;
	ld.shared.f32 	%f356, [%r205+20];
	sub.f32 	%f357, %f356, %f355;
	st.shared.f32 	[%r205+20], %f357;
	mul.f32 	%f358, %f339, %f614;
	ld.shared.f32 	%f359, [%r205+24];
	sub.f32 	%f360, %f359, %f358;
	st.shared.f32 	[%r205+24], %f360;
	mul.f32 	%f361, %f339, %f613;
	ld.shared.f32 	%f362, [%r205+28];
	sub.f32 	%f363, %f362, %f361;
	st.shared.f32 	[%r205+28], %f363;
	mul.f32 	%f364, %f339, %f612;
	ld.shared.f32 	%f365, [%r205+32];
	sub.f32 	%f366, %f365, %f364;
	st.shared.f32 	[%r205+32], %f366;
	mul.f32 	%f367, %f339, %f611;
	ld.shared.f32 	%f368, [%r205+36];
	sub.f32 	%f369, %f368, %f367;
	st.shared.f32 	[%r205+36], %f369;
	mul.f32 	%f370, %f339, %f610;
	ld.shared.f32 	%f371, [%r205+40];
	sub.f32 	%f372, %f371, %f370;
	st.shared.f32 	[%r205+40], %f372;
	mul.f32 	%f373, %f339, %f609;
	ld.shared.f32 	%f374, [%r205+44];
	sub.f32 	%f375, %f374, %f373;
	st.shared.f32 	[%r205+44], %f375;
	mul.f32 	%f376, %f339, %f608;
	ld.shared.f32 	%f377, [%r205+48];
	sub.f32 	%f378, %f377, %f376;
	st.shared.f32 	[%r205+48], %f378;
	mul.f32 	%f379, %f339, %f607;
	ld.shared.f32 	%f380, [%r205+52];
	sub.f32 	%f381, %f380, %f379;
	st.shared.f32 	[%r205+52], %f381;
	mul.f32 	%f382, %f339, %f606;
	ld.shared.f32 	%f383, [%r205+56];
	sub.f32 	%f384, %f383, %f382;
	st.shared.f32 	[%r205+56], %f384;
	mul.f32 	%f385, %f339, %f605;
	ld.shared.f32 	%f386, [%r205+60];
	sub.f32 	%f387, %f386, %f385;
	st.shared.f32 	[%r205+60], %f387;
	mul.f32 	%f388, %f339, %f604;
	ld.shared.f32 	%f389, [%r205+64];
	sub.f32 	%f390, %f389, %f388;
	st.shared.f32 	[%r205+64], %f390;
	mul.f32 	%f391, %f339, %f603;
	ld.shared.f32 	%f392, [%r205+68];
	sub.f32 	%f393, %f392, %f391;
	st.shared.f32 	[%r205+68], %f393;
	mul.f32 	%f394, %f339, %f602;
	ld.shared.f32 	%f395, [%r205+72];
	sub.f32 	%f396, %f395, %f394;
	st.shared.f32 	[%r205+72], %f396;
	mul.f32 	%f397, %f339, %f601;
	ld.shared.f32 	%f398, [%r205+76];
	sub.f32 	%f399, %f398, %f397;
	st.shared.f32 	[%r205+76], %f399;
	mul.f32 	%f400, %f339, %f600;
	ld.shared.f32 	%f401, [%r205+80];
	sub.f32 	%f402, %f401, %f400;
	st.shared.f32 	[%r205+80], %f402;
	mul.f32 	%f403, %f339, %f599;
	ld.shared.f32 	%f404, [%r205+84];
	sub.f32 	%f405, %f404, %f403;
	st.shared.f32 	[%r205+84], %f405;
	mul.f32 	%f406, %f339, %f598;
	ld.shared.f32 	%f407, [%r205+88];
	sub.f32 	%f408, %f407, %f406;
	st.shared.f32 	[%r205+88], %f408;
	mul.f32 	%f409, %f339, %f597;
	ld.shared.f32 	%f410, [%r205+92];
	sub.f32 	%f411, %f410, %f409;
	st.shared.f32 	[%r205+92], %f411;
	mul.f32 	%f412, %f339, %f596;
	ld.shared.f32 	%f413, [%r205+96];
	sub.f32 	%f414, %f413, %f412;
	st.shared.f32 	[%r205+96], %f414;
	mul.f32 	%f415, %f339, %f595;
	ld.shared.f32 	%f416, [%r205+100];
	sub.f32 	%f417, %f416, %f415;
	st.shared.f32 	[%r205+100], %f417;
	mul.f32 	%f418, %f339, %f594;
	ld.shared.f32 	%f419, [%r205+104];
	sub.f32 	%f420, %f419, %f418;
	st.shared.f32 	[%r205+104], %f420;
	mul.f32 	%f421, %f339, %f593;
	ld.shared.f32 	%f422, [%r205+108];
	sub.f32 	%f423, %f422, %f421;
	st.shared.f32 	[%r205+108], %f423;
	mul.f32 	%f424, %f339, %f592;
	ld.shared.f32 	%f425, [%r205+112];
	sub.f32 	%f426, %f425, %f424;
	st.shared.f32 	[%r205+112], %f426;
	mul.f32 	%f427, %f339, %f591;
	ld.shared.f32 	%f428, [%r205+116];
	sub.f32 	%f429, %f428, %f427;
	st.shared.f32 	[%r205+116], %f429;
	mul.f32 	%f430, %f339, %f590;
	ld.shared.f32 	%f431, [%r205+120];
	sub.f32 	%f432, %f431, %f430;
	st.shared.f32 	[%r205+120], %f432;
	mul.f32 	%f433, %f339, %f589;
	ld.shared.f32 	%f434, [%r205+124];
	sub.f32 	%f435, %f434, %f433;
	st.shared.f32 	[%r205+124], %f435;
	add.s32 	%r301, %r301, 1;
	setp.ne.s32 	%p31, %r301, 32;
	@%p31 bra 	$L__BB1_52;
	ld.param.u32 	%r281, [_Z22compress_genome_kernelPfPhPjii_param_4];
	add.s32 	%r298, %r298, 1;
	setp.ne.s32 	%p32, %r298, %r281;
	@%p32 bra 	$L__BB1_47;
$L__BB1_54:
	ld.param.u32 	%r282, [_Z22compress_genome_kernelPfPhPjii_param_4];
	setp.lt.s32 	%p33, %r282, 1;
	bar.sync 	0;
	setp.ge.s32 	%p34, %r1, %r138;
	or.pred  	%p35, %p34, %p33;
	@%p35 bra 	$L__BB1_121;
	ld.param.u32 	%r283, [_Z22compress_genome_kernelPfPhPjii_param_4];
	shl.b32 	%r38, %r1, 5;
	mul.wide.u32 	%rd53, %r38, 4;
	add.s64 	%rd9, %rd1, %rd53;
	or.b32  	%r39, %r38, 2;
	or.b32  	%r40, %r38, 3;
	or.b32  	%r41, %r38, 4;
	or.b32  	%r42, %r38, 5;
	or.b32  	%r43, %r38, 7;
	or.b32  	%r44, %r38, 8;
	or.b32  	%r45, %r38, 9;
	or.b32  	%r46, %r38, 10;
	or.b32  	%r47, %r38, 11;
	or.b32  	%r48, %r38, 12;
	or.b32  	%r49, %r38, 13;
	or.b32  	%r50, %r38, 15;
	or.b32  	%r51, %r38, 16;
	or.b32  	%r52, %r38, 17;
	or.b32  	%r53, %r38, 19;
	or.b32  	%r54, %r38, 22;
	or.b32  	%r55, %r38, 23;
	or.b32  	%r56, %r38, 24;
	or.b32  	%r57, %r38, 25;
	or.b32  	%r58, %r38, 26;
	or.b32  	%r59, %r38, 27;
	or.b32  	%r60, %r38, 28;
	or.b32  	%r61, %r38, 29;
	or.b32  	%r62, %r38, 30;
	or.b32  	%r63, %r38, 31;
	neg.s32 	%r304, %r283;
	mul.lo.s32 	%r208, %r1, %r283;
	shl.b32 	%r209, %r208, 2;
	mov.u32 	%r210, _ZZ22compress_genome_kernelPfPhPjiiE1U;
	add.s32 	%r303, %r210, %r209;
	mov.u32 	%r211, _ZZ22compress_genome_kernelPfPhPjiiE2VT;
	add.s32 	%r302, %r211, 64;
	mov.u32 	%r305, _ZZ22compress_genome_kernelPfPhPjiiE1S;
$L__BB1_56:
	setp.ge.s32 	%p36, %r38, %r138;
	mov.f32 	%f622, 0f00000000;
	@%p36 bra 	$L__BB1_58;
	ld.global.nc.f32 	%f437, [%rd9];
	ld.shared.f32 	%f438, [%r302+-64];
	fma.rn.f32 	%f622, %f437, %f438, 0f00000000;
$L__BB1_58:
	add.s32 	%r212, %r38, 1;
	setp.ge.s32 	%p37, %r212, %r138;
	@%p37 bra 	$L__BB1_60;
	ld.global.nc.f32 	%f439, [%rd9+4];
	ld.shared.f32 	%f440, [%r302+-60];
	fma.rn.f32 	%f622, %f439, %f440, %f622;
$L__BB1_60:
	setp.ge.s32 	%p38, %r39, %r138;
	@%p38 bra 	$L__BB1_62;
	ld.global.nc.f32 	%f441, [%rd9+8];
	ld.shared.f32 	%f442, [%r302+-56];
	fma.rn.f32 	%f622, %f441, %f442, %f622;
$L__BB1_62:
	setp.ge.s32 	%p39, %r40, %r138;
	@%p39 bra 	$L__BB1_64;
	ld.global.nc.f32 	%f443, [%rd9+12];
	ld.shared.f32 	%f444, [%r302+-52];
	fma.rn.f32 	%f622, %f443, %f444, %f622;
$L__BB1_64:
	setp.ge.s32 	%p40, %r41, %r138;
	@%p40 bra 	$L__BB1_66;
	ld.global.nc.f32 	%f445, [%rd9+16];
	ld.shared.f32 	%f446, [%r302+-48];
	fma.rn.f32 	%f622, %f445, %f446, %f622;
$L__BB1_66:
	setp.ge.s32 	%p41, %r42, %r138;
	@%p41 bra 	$L__BB1_68;
	ld.global.nc.f32 	%f447, [%rd9+20];
	ld.shared.f32 	%f448, [%r302+-44];
	fma.rn.f32 	%f622, %f447, %f448, %f622;
$L__BB1_68:
	add.s32 	%r213, %r38, 6;
	setp.ge.s32 	%p42, %r213, %r138;
	@%p42 bra 	$L__BB1_70;
	ld.global.nc.f32 	%f449, [%rd9+24];
	ld.shared.f32 	%f450, [%r302+-40];
	fma.rn.f32 	%f622, %f449, %f450, %f622;
$L__BB1_70:
	setp.ge.s32 	%p43, %r43, %r138;
	@%p43 bra 	$L__BB1_72;
	ld.global.nc.f32 	%f451, [%rd9+28];
	ld.shared.f32 	%f452, [%r302+-36];
	fma.rn.f32 	%f622, %f451, %f452, %f622;
$L__BB1_72:
	setp.ge.s32 	%p44, %r44, %r138;
	@%p44 bra 	$L__BB1_74;
	ld.global.nc.f32 	%f453, [%rd9+32];
	ld.shared.f32 	%f454, [%r302+-32];
	fma.rn.f32 	%f622, %f453, %f454, %f622;
$L__BB1_74:
	setp.ge.s32 	%p45, %r45, %r138;
	@%p45 bra 	$L__BB1_76;
	ld.global.nc.f32 	%f455, [%rd9+36];
	ld.shared.f32 	%f456, [%r302+-28];
	fma.rn.f32 	%f622, %f455, %f456, %f622;
$L__BB1_76:
	setp.ge.s32 	%p46, %r46, %r138;
	@%p46 bra 	$L__BB1_78;
	ld.global.nc.f32 	%f457, [%rd9+40];
	ld.shared.f32 	%f458, [%r302+-24];
	fma.rn.f32 	%f622, %f457, %f458, %f622;
$L__BB1_78:
	setp.ge.s32 	%p47, %r47, %r138;
	@%p47 bra 	$L__BB1_80;
	ld.global.nc.f32 	%f459, [%rd9+44];
	ld.shared.f32 	%f460, [%r302+-20];
	fma.rn.f32 	%f622, %f459, %f460, %f622;
$L__BB1_80:
	setp.ge.s32 	%p48, %r48, %r138;
	@%p48 bra 	$L__BB1_82;
	ld.global.nc.f32 	%f461, [%rd9+48];
	ld.shared.f32 	%f462, [%r302+-16];
	fma.rn.f32 	%f622, %f461, %f462, %f622;
$L__BB1_82:
	setp.ge.s32 	%p49, %r49, %r138;
	@%p49 bra 	$L__BB1_84;
	ld.global.nc.f32 	%f463, [%rd9+52];
	ld.shared.f32 	%f464, [%r302+-12];
	fma.rn.f32 	%f622, %f463, %f464, %f622;
$L__BB1_84:
	add.s32 	%r214, %r38, 14;
	setp.ge.s32 	%p50, %r214, %r138;
	@%p50 bra 	$L__BB1_86;
	ld.global.nc.f32 	%f465, [%rd9+56];
	ld.shared.f32 	%f466, [%r302+-8];
	fma.rn.f32 	%f622, %f465, %f466, %f622;
$L__BB1_86:
	setp.ge.s32 	%p51, %r50, %r138;
	@%p51 bra 	$L__BB1_88;
	ld.global.nc.f32 	%f467, [%rd9+60];
	ld.shared.f32 	%f468, [%r302+-4];
	fma.rn.f32 	%f622, %f467, %f468, %f622;
$L__BB1_88:
	setp.ge.s32 	%p52, %r51, %r138;
	@%p52 bra 	$L__BB1_90;
	ld.global.nc.f32 	%f469, [%rd9+64];
	ld.shared.f32 	%f470, [%r302];
	fma.rn.f32 	%f622, %f469, %f470, %f622;
$L__BB1_90:
	setp.ge.s32 	%p53, %r52, %r138;
	@%p53 bra 	$L__BB1_92;
	ld.global.nc.f32 	%f471, [%rd9+68];
	ld.shared.f32 	%f472, [%r302+4];
	fma.rn.f32 	%f622, %f471, %f472, %f622;
$L__BB1_92:
	add.s32 	%r215, %r38, 18;
	setp.ge.s32 	%p54, %r215, %r138;
	@%p54 bra 	$L__BB1_94;
	ld.global.nc.f32 	%f473, [%rd9+72];
	ld.shared.f32 	%f474, [%r302+8];
	fma.rn.f32 	%f622, %f473, %f474, %f622;
$L__BB1_94:
	setp.ge.s32 	%p55, %r53, %r138;
	@%p55 bra 	$L__BB1_96;
	ld.global.nc.f32 	%f475, [%rd9+76];
	ld.shared.f32 	%f476, [%r302+12];
	fma.rn.f32 	%f622, %f475, %f476, %f622;
$L__BB1_96:
	add.s32 	%r216, %r38, 20;
	setp.ge.s32 	%p56, %r216, %r138;
	@%p56 bra 	$L__BB1_98;
	ld.global.nc.f32 	%f477, [%rd9+80];
	ld.shared.f32 	%f478, [%r302+16];
	fma.rn.f32 	%f622, %f477, %f478, %f622;
$L__BB1_98:
	add.s32 	%r217, %r38, 21;
	setp.ge.s32 	%p57, %r217, %r138;
	@%p57 bra 	$L__BB1_100;
	ld.global.nc.f32 	%f479, [%rd9+84];
	ld.shared.f32 	%f480, [%r302+20];
	fma.rn.f32 	%f622, %f479, %f480, %f622;
$L__BB1_100:
	setp.ge.s32 	%p58, %r54, %r138;
	@%p58 bra 	$L__BB1_102;
	ld.global.nc.f32 	%f481, [%rd9+88];
	ld.shared.f32 	%f482, [%r302+24];
	fma.rn.f32 	%f622, %f481, %f482, %f622;
$L__BB1_102:
	setp.ge.s32 	%p59, %r55, %r138;
	@%p59 bra 	$L__BB1_104;
	ld.global.nc.f32 	%f483, [%rd9+92];
	ld.shared.f32 	%f484, [%r302+28];
	fma.rn.f32 	%f622, %f483, %f484, %f622;
$L__BB1_104:
	setp.ge.s32 	%p60, %r56, %r138;
	@%p60 bra 	$L__BB1_106;
	ld.global.nc.f32 	%f485, [%rd9+96];
	ld.shared.f32 	%f486, [%r302+32];
	fma.rn.f32 	%f622, %f485, %f486, %f622;
$L__BB1_106:
	setp.ge.s32 	%p61, %r57, %r138;
	@%p61 bra 	$L__BB1_108;
	ld.global.nc.f32 	%f487, [%rd9+100];
	ld.shared.f32 	%f488, [%r302+36];
	fma.rn.f32 	%f622, %f487, %f488, %f622;
$L__BB1_108:
	setp.ge.s32 	%p62, %r58, %r138;
	@%p62 bra 	$L__BB1_110;
	ld.global.nc.f32 	%f489, [%rd9+104];
	ld.shared.f32 	%f490, [%r302+40];
	fma.rn.f32 	%f622, %f489, %f490, %f622;
$L__BB1_110:
	setp.ge.s32 	%p63, %r59, %r138;
	@%p63 bra 	$L__BB1_112;
	ld.global.nc.f32 	%f491, [%rd9+108];
	ld.shared.f32 	%f492, [%r302+44];
	fma.rn.f32 	%f622, %f491, %f492, %f622;
$L__BB1_112:
	setp.ge.s32 	%p64, %r60, %r138;
	@%p64 bra 	$L__BB1_114;
	ld.global.nc.f32 	%f493, [%rd9+112];
	ld.shared.f32 	%f494, [%r302+48];
	fma.rn.f32 	%f622, %f493, %f494, %f622;
$L__BB1_114:
	setp.ge.s32 	%p65, %r61, %r138;
	@%p65 bra 	$L__BB1_116;
	ld.global.nc.f32 	%f495, [%rd9+116];
	ld.shared.f32 	%f496, [%r302+52];
	fma.rn.f32 	%f622, %f495, %f496, %f622;
$L__BB1_116:
	setp.ge.s32 	%p66, %r62, %r138;
	@%p66 bra 	$L__BB1_118;
	ld.global.nc.f32 	%f497, [%rd9+120];
	ld.shared.f32 	%f498, [%r302+56];
	fma.rn.f32 	%f622, %f497, %f498, %f622;
$L__BB1_118:
	setp.ge.s32 	%p67, %r63, %r138;
	@%p67 bra 	$L__BB1_120;
	ld.global.nc.f32 	%f499, [%rd9+124];
	ld.shared.f32 	%f500, [%r302+60];
	fma.rn.f32 	%f622, %f499, %f500, %f622;
$L__BB1_120:
	ld.shared.f32 	%f501, [%r305];
	div.rn.f32 	%f502, %f622, %f501;
	st.shared.f32 	[%r303], %f502;
	add.s32 	%r305, %r305, 4;
	add.s32 	%r304, %r304, 1;
	setp.ne.s32 	%p68, %r304, 0;
	add.s32 	%r303, %r303, 4;
	add.s32 	%r302, %r302, 128;
	@%p68 bra 	$L__BB1_56;
$L__BB1_121:
	setp.ne.s32 	%p69, %r1, 0;
	bar.sync 	0;
	@%p69 bra 	$L__BB1_150;
	ld.param.u32 	%r284, [_Z22compress_genome_kernelPfPhPjii_param_4];
	ld.param.u64 	%rd77, [_Z22compress_genome_kernelPfPhPjii_param_1];
	setp.lt.s32 	%p70, %r284, 1;
	cvta.to.global.u64 	%rd10, %rd77;
	st.global.u32 	[%rd10], %r284;
	mov.b32 	%r326, 4;
	@%p70 bra 	$L__BB1_135;
	ld.param.u32 	%r285, [_Z22compress_genome_kernelPfPhPjii_param_4];
	and.b32  	%r74, %r285, 7;
	setp.lt.u32 	%p71, %r285, 8;
	mov.b32 	%r326, 4;
	mov.b32 	%r314, 0;
	@%p71 bra 	$L__BB1_127;
	ld.param.u32 	%r286, [_Z22compress_genome_kernelPfPhPjii_param_4];
	and.b32  	%r225, %r286, 2147483640;
	neg.s32 	%r308, %r225;
	mov.u32 	%r226, _ZZ22compress_genome_kernelPfPhPjiiE1S;
	add.s32 	%r306, %r226, 16;
	add.s64 	%rd11, %rd10, 8;
	mov.b32 	%r309, 4;
	mov.b32 	%r307, 0;
$L__BB1_125:
	.pragma "nounroll";
	cvt.s64.s32 	%rd54, %r309;
	add.s64 	%rd55, %rd11, %rd54;
	ld.shared.f32 	%f503, [%r306+-16];
	mul.f32 	%f504, %f503, 0f477FFF00;
	cvt.rzi.u32.f32 	%r227, %f504;
	st.global.u16 	[%rd55+-8], %r227;
	ld.shared.f32 	%f505, [%r306+-12];
	mul.f32 	%f506, %f505, 0f477FFF00;
	cvt.rzi.u32.f32 	%r228, %f506;
	st.global.u16 	[%rd55+-6], %r228;
	ld.shared.f32 	%f507, [%r306+-8];
	mul.f32 	%f508, %f507, 0f477FFF00;
	cvt.rzi.u32.f32 	%r229, %f508;
	st.global.u16 	[%rd55+-4], %r229;
	ld.shared.f32 	%f509, [%r306+-4];
	mul.f32 	%f510, %f509, 0f477FFF00;
	cvt.rzi.u32.f32 	%r230, %f510;
	st.global.u16 	[%rd55+-2], %r230;
	ld.shared.f32 	%f511, [%r306];
	mul.f32 	%f512, %f511, 0f477FFF00;
	cvt.rzi.u32.f32 	%r231, %f512;
	st.global.u16 	[%rd55], %r231;
	ld.shared.f32 	%f513, [%r306+4];
	mul.f32 	%f514, %f513, 0f477FFF00;
	cvt.rzi.u32.f32 	%r232, %f514;
	st.global.u16 	[%rd55+2], %r232;
	ld.shared.f32 	%f515, [%r306+8];
	mul.f32 	%f516, %f515, 0f477FFF00;
	cvt.rzi.u32.f32 	%r233, %f516;
	st.global.u16 	[%rd55+4], %r233;
	ld.shared.f32 	%f517, [%r306+12];
	mul.f32 	%f518, %f517, 0f477FFF00;
	cvt.rzi.u32.f32 	%r234, %f518;
	st.global.u16 	[%rd55+6], %r234;
	add.s32 	%r309, %r309, 16;
	add.s32 	%r308, %r308, 8;
	add.s32 	%r307, %r307, 16;
	add.s32 	%r306, %r306, 32;
	setp.ne.s32 	%p72, %r308, 0;
	@%p72 bra 	$L__BB1_125;
	ld.param.u32 	%r287, [_Z22compress_genome_kernelPfPhPjii_param_4];
	add.s32 	%r326, %r307, 4;
	and.b32  	%r314, %r287, 2147483640;
$L__BB1_127:
	setp.eq.s32 	%p73, %r74, 0;
	@%p73 bra 	$L__BB1_135;
	ld.param.u32 	%r288, [_Z22compress_genome_kernelPfPhPjii_param_4];
	and.b32  	%r89, %r288, 3;
	setp.lt.u32 	%p74, %r74, 4;
	@%p74 bra 	$L__BB1_130;
	shl.b32 	%r236, %r314, 2;
	mov.u32 	%r237, _ZZ22compress_genome_kernelPfPhPjiiE1S;
	add.s32 	%r238, %r237, %r236;
	ld.shared.f32 	%f519, [%r238];
	mul.f32 	%f520, %f519, 0f477FFF00;
	cvt.rzi.u32.f32 	%r239, %f520;
	cvt.s64.s32 	%rd56, %r326;
	add.s64 	%rd57, %rd10, %rd56;
	st.global.u16 	[%rd57], %r239;
	ld.shared.f32 	%f521, [%r238+4];
	mul.f32 	%f522, %f521, 0f477FFF00;
	cvt.rzi.u32.f32 	%r240, %f522;
	st.global.u16 	[%rd57+2], %r240;
	ld.shared.f32 	%f523, [%r238+8];
	mul.f32 	%f524, %f523, 0f477FFF00;
	cvt.rzi.u32.f32 	%r241, %f524;
	st.global.u16 	[%rd57+4], %r241;
	ld.shared.f32 	%f525, [%r238+12];
	mul.f32 	%f526, %f525, 0f477FFF00;
	cvt.rzi.u32.f32 	%r242, %f526;
	st.global.u16 	[%rd57+6], %r242;
	add.s32 	%r326, %r326, 8;
	add.s32 	%r314, %r314, 4;
$L__BB1_130:
	setp.eq.s32 	%p75, %r89, 0;
	@%p75 bra 	$L__BB1_135;
	setp.eq.s32 	%p76, %r89, 1;
	@%p76 bra 	$L__BB1_133;
	shl.b32 	%r244, %r314, 2;
	mov.u32 	%r245, _ZZ22compress_genome_kernelPfPhPjiiE1S;
	add.s32 	%r246, %r245, %r244;
	ld.shared.f32 	%f527, [%r246];
	mul.f32 	%f528, %f527, 0f477FFF00;
	cvt.rzi.u32.f32 	%r247, %f528;
	cvt.s64.s32 	%rd58, %r326;
	add.s64 	%rd59, %rd10, %rd58;
	st.global.u16 	[%rd59], %r247;
	ld.shared.f32 	%f529, [%r246+4];
	mul.f32 	%f530, %f529, 0f477FFF00;
	cvt.rzi.u32.f32 	%r248, %f530;
	st.global.u16 	[%rd59+2], %r248;
	add.s32 	%r326, %r326, 4;
	add.s32 	%r314, %r314, 2;
$L__BB1_133:
	ld.param.u32 	%r289, [_Z22compress_genome_kernelPfPhPjii_param_4];
	and.b32  	%r249, %r289, 1;
	setp.eq.b32 	%p77, %r249, 1;
	not.pred 	%p78, %p77;
	@%p78 bra 	$L__BB1_135;
	shl.b32 	%r250, %r314, 2;
	mov.u32 	%r251, _ZZ22compress_genome_kernelPfPhPjiiE1S;
	add.s32 	%r252, %r251, %r250;
	ld.shared.f32 	%f531, [%r252];
	mul.f32 	%f532, %f531, 0f477FFF00;
	cvt.rzi.u32.f32 	%r253, %f532;
	cvt.s64.s32 	%rd60, %r326;
	add.s64 	%rd61, %rd10, %rd60;
	st.global.u16 	[%rd61], %r253;
	add.s32 	%r326, %r326, 2;
$L__BB1_135:
	ld.param.u32 	%r290, [_Z22compress_genome_kernelPfPhPjii_param_4];
	min.s32 	%r254, %r138, 1024;
	mul.lo.s32 	%r102, %r254, %r290;
	setp.lt.s32 	%p79, %r102, 1;
	@%p79 bra 	$L__BB1_142;
	and.b32  	%r103, %r102, 3;
	setp.lt.u32 	%p80, %r102, 4;
	mov.b32 	%r321, 0;
	@%p80 bra 	$L__BB1_139;
	and.b32  	%r321, %r102, 2147483644;
	neg.s32 	%r328, %r321;
	mov.u32 	%r258, _ZZ22compress_genome_kernelPfPhPjiiE1U;
	add.s32 	%r327, %r258, 8;
	add.s64 	%rd12, %rd10, 1;
$L__BB1_138:
	cvt.s64.s32 	%rd62, %r326;
	add.s64 	%rd63, %rd12, %rd62;
	ld.shared.f32 	%f533, [%r327+-8];
	add.f32 	%f534, %f533, 0f3F800000;
	mul.f32 	%f535, %f534, 0f42FF0000;
	cvt.rzi.u32.f32 	%r259, %f535;
	st.global.u8 	[%rd63+-1], %r259;
	ld.shared.f32 	%f536, [%r327+-4];
	add.f32 	%f537, %f536, 0f3F800000;
	mul.f32 	%f538, %f537, 0f42FF0000;
	cvt.rzi.u32.f32 	%r260, %f538;
	st.global.u8 	[%rd63], %r260;
	ld.shared.f32 	%f539, [%r327];
	add.f32 	%f540, %f539, 0f3F800000;
	mul.f32 	%f541, %f540, 0f42FF0000;
	cvt.rzi.u32.f32 	%r261, %f541;
	st.global.u8 	[%rd63+1], %r261;
	ld.shared.f32 	%f542, [%r327+4];
	add.f32 	%f543, %f542, 0f3F800000;
	mul.f32 	%f544, %f543, 0f42FF0000;
	cvt.rzi.u32.f32 	%r262, %f544;
	add.s32 	%r326, %r326, 4;
	st.global.u8 	[%rd63+2], %r262;
	add.s32 	%r328, %r328, 4;
	add.s32 	%r327, %r327, 16;
	setp.eq.s32 	%p81, %r328, 0;
	@%p81 bra 	$L__BB1_139;
	bra.uni 	$L__BB1_138;
$L__BB1_139:
	setp.eq.s32 	%p82, %r103, 0;
	@%p82 bra 	$L__BB1_142;
	shl.b32 	%r263, %r321, 2;
	mov.u32 	%r264, _ZZ22compress_genome_kernelPfPhPjiiE1U;
	add.s32 	%r324, %r264, %r263;
	neg.s32 	%r323, %r103;
$L__BB1_141:
	.pragma "nounroll";
	cvt.s64.s32 	%rd64, %r326;
	add.s64 	%rd65, %rd10, %rd64;
	ld.shared.f32 	%f545, [%r324];
	add.f32 	%f546, %f545, 0f3F800000;
	mul.f32 	%f547, %f546, 0f42FF0000;
	cvt.rzi.u32.f32 	%r265, %f547;
	add.s32 	%r326, %r326, 1;
	st.global.u8 	[%rd65], %r265;
	add.s32 	%r324, %r324, 4;
	add.s32 	%r323, %r323, 1;
	setp.ne.s32 	%p83, %r323, 0;
	@%p83 bra 	$L__BB1_141;
$L__BB1_142:
	ld.param.u32 	%r291, [_Z22compress_genome_kernelPfPhPjii_param_4];
	setp.lt.s32 	%p84, %r291, 1;
	@%p84 bra 	$L__BB1_148;
	ld.param.u32 	%r292, [_Z22compress_genome_kernelPfPhPjii_param_4];
	shl.b32 	%r268, %r292, 5;
	max.s32 	%r118, %r268, 1;
	setp.lt.s32 	%p85, %r268, 4;
	mov.b32 	%r334, 0;
	@%p85 bra 	$L__BB1_146;
	and.b32  	%r334, %r118, 2147483616;
	neg.s32 	%r331, %r334;
	mov.u32 	%r270, _ZZ22compress_genome_kernelPfPhPjiiE2VT;
	add.s32 	%r330, %r270, 8;
	add.s64 	%rd13, %rd10, 1;
$L__BB1_145:
	cvt.s64.s32 	%rd66, %r326;
	add.s64 	%rd67, %rd13, %rd66;
	ld.shared.f32 	%f548, [%r330+-8];
	add.f32 	%f549, %f548, 0f3F800000;
	mul.f32 	%f550, %f549, 0f42FF0000;
	cvt.rzi.u32.f32 	%r271, %f550;
	st.global.u8 	[%rd67+-1], %r271;
	ld.shared.f32 	%f551, [%r330+-4];
	add.f32 	%f552, %f551, 0f3F800000;
	mul.f32 	%f553, %f552, 0f42FF0000;
	cvt.rzi.u32.f32 	%r272, %f553;
	st.global.u8 	[%rd67], %r272;
	ld.shared.f32 	%f554, [%r330];
	add.f32 	%f555, %f554, 0f3F800000;
	mul.f32 	%f556, %f555, 0f42FF0000;
	cvt.rzi.u32.f32 	%r273, %f556;
	st.global.u8 	[%rd67+1], %r273;
	ld.shared.f32 	%f557, [%r330+4];
	add.f32 	%f558, %f557, 0f3F800000;
	mul.f32 	%f559, %f558, 0f42FF0000;
	cvt.rzi.u32.f32 	%r274, %f559;
	add.s32 	%r326, %r326, 4;
	st.global.u8 	[%rd67+2], %r274;
	add.s32 	%r331, %r331, 4;
	add.s32 	%r330, %r330, 16;
	setp.ne.s32 	%p86, %r331, 0;
	@%p86 bra 	$L__BB1_145;
$L__BB1_146:
	and.b32  	%r275, %r118, 1;
	setp.eq.b32 	%p87, %r275, 1;
	not.pred 	%p88, %p87;
	@%p88 bra 	$L__BB1_148;
	shl.b32 	%r276, %r334, 2;
	mov.u32 	%r277, _ZZ22compress_genome_kernelPfPhPjiiE2VT;
	add.s32 	%r278, %r277, %r276;
	ld.shared.f32 	%f560, [%r278];
	add.f32 	%f561, %f560, 0f3F800000;
	mul.f32 	%f562, %f561, 0f42FF0000;
	cvt.rzi.u32.f32 	%r279, %f562;
	cvt.s64.s32 	%rd68, %r326;
	add.s64 	%rd69, %rd10, %rd68;
	st.global.u8 	[%rd69], %r279;
	add.s32 	%r326, %r326, 1;
$L__BB1_148:
	ld.param.u64 	%rd78, [_Z22compress_genome_kernelPfPhPjii_param_2];
	cvta.to.global.u64 	%rd70, %rd78;
	st.global.u32 	[%rd70], %r326;
	cvt.rn.f32.s32 	%f563, %r138;
	mul.f32 	%f564, %f563, 0f40800000;
	cvt.rn.f32.s32 	%f565, %r326;
	div.rn.f32 	%f566, %f564, %f565;
	setp.ge.f32 	%p89, %f566, 0f42A00000;
	@%p89 bra 	$L__BB1_150;
	mov.u64 	%rd71, $str;
	cvta.global.u64 	%rd72, %rd71;
	mov.u64 	%rd73, $str$1;
	cvta.global.u64 	%rd74, %rd73;
	mov.u64 	%rd75, __unnamed_1;
	cvta.global.u64 	%rd76, %rd75;
	{ // callseq 0, 0
	.param .b64 param0;
	st.param.b64 	[param0], %rd72;
	.param .b64 param1;
	st.param.b64 	[param1], %rd74;
	.param .b32 param2;
	st.param.b32 	[param2], 209;
	.param .b64 param3;
	st.param.b64 	[param3], %rd76;
	.param .b64 param4;
	st.param.b64 	[param4], 1;
	call.uni 
	__assertfail, 
	(
	param0, 
	param1, 
	param2, 
	param3, 
	param4
	);
	} // callseq 0
$L__BB1_150:
	ret;

}
	// .globl	_Z29update_voronoi_density_kernelP11VoronoiCellP8GPUEliteii
.visible .entry _Z29update_voronoi_density_kernelP11VoronoiCellP8GPUEliteii(
	.param .u64 .ptr .align 1 _Z29update_voronoi_density_kernelP11VoronoiCellP8GPUEliteii_param_0,
	.param .u64 .ptr .align 1 _Z29update_voronoi_density_kernelP11VoronoiCellP8GPUEliteii_param_1,
	.param .u32 _Z29update_voronoi_density_kernelP11VoronoiCellP8GPUEliteii_param_2,
	.param .u32 _Z29update_voronoi_density_kernelP11VoronoiCellP8GPUEliteii_param_3
)
{
	.reg .pred 	%p<15>;
	.reg .b32 	%r<32>;
	.reg .b32 	%f<133>;
	.reg .b64 	%rd<13>;

	ld.param.u64 	%rd5, [_Z29update_voronoi_density_kernelP11VoronoiCellP8GPUEliteii_param_0];
	ld.param.u64 	%rd6, [_Z29update_voronoi_density_kernelP11VoronoiCellP8GPUEliteii_param_1];
	ld.param.u32 	%r14, [_Z29update_voronoi_density_kernelP11VoronoiCellP8GPUEliteii_param_2];
	ld.param.u32 	%r15, [_Z29update_voronoi_density_kernelP11VoronoiCellP8GPUEliteii_param_3];
	cvta.to.global.u64 	%rd1, %rd6;
	mov.u32 	%r16, %ctaid.x;
	mov.u32 	%r17, %ntid.x;
	mov.u32 	%r18, %tid.x;
	mad.lo.s32 	%r1, %r16, %r17, %r18;
	setp.ge.s32 	%p1, %r1, %r15;
	@%p1 bra 	$L__BB2_19;
	cvta.to.global.u64 	%rd7, %rd5;
	mul.wide.s32 	%rd8, %r1, 56;
	add.s64 	%rd2, %rd7, %rd8;
	mov.b32 	%r28, 0;
	st.global.u32 	[%rd2+44], %r28;
	mov.b32 	%r20, -1;
	st.global.u32 	[%rd2+48], %r20;
	setp.lt.s32 	%p2, %r14, 1;
	@%p2 bra 	$L__BB2_15;
	setp.eq.s32 	%p3, %r14, 1;
	mov.f32 	%f131, 0fBF800000;
	mov.b32 	%r28, 0;
	mov.u32 	%r30, %r28;
	@%p3 bra 	$L__BB2_11;
	and.b32  	%r30, %r14, 2147483646;
	ld.global.f32 	%f1, [%rd2];
	ld.global.f32 	%f2, [%rd2+4];
	ld.global.f32 	%f3, [%rd2+8];
	ld.global.f32 	%f4, [%rd2+12];
	ld.global.f32 	%f5, [%rd2+16];
	ld.global.f32 	%f6, [%rd2+20];
	ld.global.f32 	%f7, [%rd2+24];
	ld.global.f32 	%f8, [%rd2+28];
	ld.global.f32 	%f9, [%rd2+32];
	ld.global.f32 	%f10, [%rd2+36];
	ld.global.f32 	%f11, [%rd2+40];
	mov.f32 	%f131, 0fBF800000;
	mov.b32 	%r28, 0;
	mov.u32 	%r26, %r28;
$L__BB2_4:
	mul.wide.u32 	%rd9, %r26, 392;
	add.s64 	%rd10, %rd1, %rd9;
	add.s64 	%rd3, %rd10, 36;
	ld.global.nc.f32 	%f20, [%rd10+36];
	sub.f32 	%f21, %f20, %f1;
	fma.rn.f32 	%f22, %f21, %f21, 0f00000000;
	ld.global.nc.f32 	%f23, [%rd10+40];
	sub.f32 	%f24, %f23, %f2;
	fma.rn.f32 	%f25, %f24, %f24, %f22;
	ld.global.nc.f32 	%f26, [%rd10+44];
	sub.f32 	%f27, %f26, %f3;
	fma.rn.f32 	%f28, %f27, %f27, %f25;
	ld.global.nc.f32 	%f29, [%rd10+48];
	sub.f32 	%f30, %f29, %f4;
	fma.rn.f32 	%f31, %f30, %f30, %f28;
	ld.global.nc.f32 	%f32, [%rd10+52];
	sub.f32 	%f33, %f32, %f5;
	fma.rn.f32 	%f34, %f33, %f33, %f31;
	ld.global.nc.f32 	%f35, [%rd10+56];
	sub.f32 	%f36, %f35, %f6;
	fma.rn.f32 	%f37, %f36, %f36, %f34;
	ld.global.nc.f32 	%f38, [%rd10+60];
	sub.f32 	%f39, %f38, %f7;
	fma.rn.f32 	%f40, %f39, %f39, %f37;
	ld.global.nc.f32 	%f41, [%rd10+64];
	sub.f32 	%f42, %f41, %f8;
	fma.rn.f32 	%f43, %f42, %f42, %f40;
	ld.global.nc.f32 	%f44, [%rd10+68];
	sub.f32 	%f45, %f44, %f9;
	fma.rn.f32 	%f46, %f45, %f45, %f43;
	ld.global.nc.f32 	%f47, [%rd10+72];
	sub.f32 	%f48, %f47, %f10;
	fma.rn.f32 	%f49, %f48, %f48, %f46;
	sqrt.rn.f32 	%f50, %f49;
	setp.geu.f32 	%p4, %f50, %f11;
	@%p4 bra 	$L__BB2_7;
	add.s32 	%r28, %r28, 1;
	st.global.u32 	[%rd2+44], %r28;
	ld.global.nc.f32 	%f13, [%rd3+-36];
	setp.leu.f32 	%p5, %f13, %f131;
	@%p5 bra 	$L__BB2_7;
	st.global.u32 	[%rd2+48], %r26;
	mov.f32 	%f131, %f13;
$L__BB2_7:
	ld.global.nc.f32 	%f51, [%rd3+392];
	sub.f32 	%f52, %f51, %f1;
	fma.rn.f32 	%f53, %f52, %f52, 0f00000000;
	ld.global.nc.f32 	%f54, [%rd3+396];
	sub.f32 	%f55, %f54, %f2;
	fma.rn.f32 	%f56, %f55, %f55, %f53;
	ld.global.nc.f32 	%f57, [%rd3+400];
	sub.f32 	%f58, %f57, %f3;
	fma.rn.f32 	%f59, %f58, %f58, %f56;
	ld.global.nc.f32 	%f60, [%rd3+404];
	sub.f32 	%f61, %f60, %f4;
	fma.rn.f32 	%f62, %f61, %f61, %f59;
	ld.global.nc.f32 	%f63, [%rd3+408];
	sub.f32 	%f64, %f63, %f5;
	fma.rn.f32 	%f65, %f64, %f64, %f62;
	ld.global.nc.f32 	%f66, [%rd3+412];
	sub.f32 	%f67, %f66, %f6;
	fma.rn.f32 	%f68, %f67, %f67, %f65;
	ld.global.nc.f32 	%f69, [%rd3+416];
	sub.f32 	%f70, %f69, %f7;
	fma.rn.f32 	%f71, %f70, %f70, %f68;
	ld.global.nc.f32 	%f72, [%rd3+420];
	sub.f32 	%f73, %f72, %f8;
	fma.rn.f32 	%f74, %f73, %f73, %f71;
	ld.global.nc.f32 	%f75, [%rd3+424];
	sub.f32 	%f76, %f75, %f9;
	fma.rn.f32 	%f77, %f76, %f76, %f74;
	ld.global.nc.f32 	%f78, [%rd3+428];
	sub.f32 	%f79, %f78, %f10;
	fma.rn.f32 	%f80, %f79, %f79, %f77;
	sqrt.rn.f32 	%f81, %f80;
	setp.geu.f32 	%p6, %f81, %f11;
	@%p6 bra 	$L__BB2_10;
	add.s32 	%r28, %r28, 1;
	st.global.u32 	[%rd2+44], %r28;
	ld.global.nc.f32 	%f15, [%rd3+356];
	setp.leu.f32 	%p7, %f15, %f131;
	@%p7 bra 	$L__BB2_10;
	add.s32 	%r23, %r26, 1;
	st.global.u32 	[%rd2+48], %r23;
	mov.f32 	%f131, %f15;
$L__BB2_10:
	add.s32 	%r26, %r26, 2;
	setp.ne.s32 	%p8, %r26, %r30;
	@%p8 bra 	$L__BB2_4;
$L__BB2_11:
	and.b32  	%r24, %r14, 1;
	setp.eq.b32 	%p9, %r24, 1;
	not.pred 	%p10, %p9;
	@%p10 bra 	$L__BB2_15;
	mul.wide.u32 	%rd11, %r30, 392;
	add.s64 	%rd12, %rd1, %rd11;
	add.s64 	%rd4, %rd12, 36;
	ld.global.nc.f32 	%f82, [%rd12+36];
	ld.global.f32 	%f83, [%rd2];
	sub.f32 	%f84, %f82, %f83;
	fma.rn.f32 	%f85, %f84, %f84, 0f00000000;
	ld.global.nc.f32 	%f86, [%rd12+40];
	ld.global.f32 	%f87, [%rd2+4];
	sub.f32 	%f88, %f86, %f87;
	fma.rn.f32 	%f89, %f88, %f88, %f85;
	ld.global.nc.f32 	%f90, [%rd12+44];
	ld.global.f32 	%f91, [%rd2+8];
	sub.f32 	%f92, %f90, %f91;
	fma.rn.f32 	%f93, %f92, %f92, %f89;
	ld.global.nc.f32 	%f94, [%rd12+48];
	ld.global.f32 	%f95, [%rd2+12];
	sub.f32 	%f96, %f94, %f95;
	fma.rn.f32 	%f97, %f96, %f96, %f93;
	ld.global.nc.f32 	%f98, [%rd12+52];
	ld.global.f32 	%f99, [%rd2+16];
	sub.f32 	%f100, %f98, %f99;
	fma.rn.f32 	%f101, %f100, %f100, %f97;
	ld.global.nc.f32 	%f102, [%rd12+56];
	ld.global.f32 	%f103, [%rd2+20];
	sub.f32 	%f104, %f102, %f103;
	fma.rn.f32 	%f105, %f104, %f104, %f101;
	ld.global.nc.f32 	%f106, [%rd12+60];
	ld.global.f32 	%f107, [%rd2+24];
	sub.f32 	%f108, %f106, %f107;
	fma.rn.f32 	%f109, %f108, %f108, %f105;
	ld.global.nc.f32 	%f110, [%rd12+64];
	ld.global.f32 	%f111, [%rd2+28];
	sub.f32 	%f112, %f110, %f111;
	fma.rn.f32 	%f113, %f112, %f112, %f109;
	ld.global.nc.f32 	%f114, [%rd12+68];
	ld.global.f32 	%f115, [%rd2+32];
	sub.f32 	%f116, %f114, %f115;
	fma.rn.f32 	%f117, %f116, %f116, %f113;
	ld.global.nc.f32 	%f118, [%rd12+72];
	ld.global.f32 	%f119, [%rd2+36];
	sub.f32 	%f120, %f118, %f119;
	fma.rn.f32 	%f121, %f120, %f120, %f117;
	sqrt.rn.f32 	%f122, %f121;
	ld.global.f32 	%f123, [%rd2+40];
	setp.geu.f32 	%p11, %f122, %f123;
	@%p11 bra 	$L__BB2_15;
	add.s32 	%r28, %r28, 1;
	st.global.u32 	[%rd2+44], %r28;
	ld.global.nc.f32 	%f124, [%rd4+-36];
	setp.leu.f32 	%p12, %f124, %f131;
	@%p12 bra 	$L__BB2_15;
	st.global.u32 	[%rd2+48], %r30;
$L__BB2_15:
	setp.lt.s32 	%p13, %r28, 11;
	@%p13 bra 	$L__BB2_17;
	ld.global.f32 	%f127, [%rd2+40];
	mul.f32 	%f128, %f127, 0f3F666666;
	st.global.f32 	[%rd2+40], %f128;
	bra.uni 	$L__BB2_19;
$L__BB2_17:
	setp.gt.s32 	%p14, %r28, 1;
	@%p14 bra 	$L__BB2_19;
	ld.global.f32 	%f125, [%rd2+40];
	mul.f32 	%f126, %f125, 0f3F8CCCCD;
	st.global.f32 	[%rd2+40], %f126;
$L__BB2_19:
	ret;

}
	// .globl	_Z23diresa_embedding_kernelPfS_S_ii
.visible .entry _Z23diresa_embedding_kernelPfS_S_ii(
	.param .u64 .ptr .align 1 _Z23diresa_embedding_kernelPfS_S_ii_param_0,
	.param .u64 .ptr .align 1 _Z23diresa_embedding_kernelPfS_S_ii_param_1,
	.param .u64 .ptr .align 1 _Z23diresa_embedding_kernelPfS_S_ii_param_2,
	.param .u32 _Z23diresa_embedding_kernelPfS_S_ii_param_3,
	.param .u32 _Z23diresa_embedding_kernelPfS_S_ii_param_4
)
{
	.reg .pred 	%p<23>;
	.reg .b32 	%r<26>;
	.reg .b32 	%f<154>;
	.reg .b64 	%rd<29>;

	ld.param.u64 	%rd7, [_Z23diresa_embedding_kernelPfS_S_ii_param_0];
	ld.param.u64 	%rd6, [_Z23diresa_embedding_kernelPfS_S_ii_param_1];
	ld.param.u64 	%rd8, [_Z23diresa_embedding_kernelPfS_S_ii_param_2];
	ld.param.u32 	%r13, [_Z23diresa_embedding_kernelPfS_S_ii_param_3];
	ld.param.u32 	%r14, [_Z23diresa_embedding_kernelPfS_S_ii_param_4];
	cvta.to.global.u64 	%rd1, %rd8;
	cvta.to.global.u64 	%rd2, %rd7;
	mov.u32 	%r15, %ctaid.x;
	mov.u32 	%r16, %ntid.x;
	mov.u32 	%r17, %tid.x;
	mad.lo.s32 	%r1, %r15, %r16, %r17;
	setp.ge.s32 	%p1, %r1, %r14;
	@%p1 bra 	$L__BB3_11;
	setp.lt.s32 	%p2, %r13, 1;
	mov.f32 	%f153, 0f00000000;
	@%p2 bra 	$L__BB3_10;
	and.b32  	%r2, %r13, 3;
	setp.lt.u32 	%p3, %r13, 4;
	mov.f32 	%f153, 0f00000000;
	mov.b32 	%r25, 0;
	@%p3 bra 	$L__BB3_5;
	and.b32  	%r25, %r13, 2147483644;
	neg.s32 	%r23, %r25;
	shl.b32 	%r5, %r14, 2;
	add.s64 	%rd28, %rd2, 8;
	mov.f32 	%f153, 0f00000000;
	mul.wide.s32 	%rd11, %r14, 4;
	mov.u32 	%r22, %r1;
$L__BB3_4:
	.pragma "nounroll";
	ld.global.nc.f32 	%f14, [%rd28+-8];
	mul.wide.s32 	%rd9, %r22, 4;
	add.s64 	%rd10, %rd1, %rd9;
	ld.global.nc.f32 	%f15, [%rd10];
	mul.f32 	%f16, %f14, %f15;
	abs.f32 	%f17, %f16;
	mul.f32 	%f18, %f17, 0f4038AA3B;
	ex2.approx.ftz.f32 	%f19, %f18;
	add.f32 	%f20, %f19, 0f3F800000;
	rcp.approx.ftz.f32 	%f21, %f20;
	fma.rn.f32 	%f22, %f21, 0fC0000000, 0f3F800000;
	setp.ge.f32 	%p4, %f17, 0f41102CB4;
	selp.f32 	%f23, 0f3F800000, %f22, %p4;
	copysign.f32 	%f24, %f16, %f23;
	mul.f32 	%f25, %f16, %f16;
	fma.rn.f32 	%f26, %f25, 0f3C80F082, 0fBD563CAE;
	fma.rn.f32 	%f27, %f26, %f25, 0f3E085941;
	fma.rn.f32 	%f28, %f27, %f25, 0fBEAAA9ED;
	fma.rn.f32 	%f29, %f28, %f25, 0f00000000;
	fma.rn.f32 	%f30, %f29, %f16, %f16;
	setp.ge.f32 	%p5, %f17, 0f3F19999A;
	selp.f32 	%f31, %f24, %f30, %p5;
	add.f32 	%f32, %f153, %f31;
	ld.global.nc.f32 	%f33, [%rd28+-4];
	add.s64 	%rd12, %rd10, %rd11;
	ld.global.nc.f32 	%f34, [%rd12];
	mul.f32 	%f35, %f33, %f34;
	abs.f32 	%f36, %f35;
	mul.f32 	%f37, %f36, 0f4038AA3B;
	ex2.approx.ftz.f32 	%f38, %f37;
	add.f32 	%f39, %f38, 0f3F800000;
	rcp.approx.ftz.f32 	%f40, %f39;
	fma.rn.f32 	%f41, %f40, 0fC0000000, 0f3F800000;
	setp.ge.f32 	%p6, %f36, 0f41102CB4;
	selp.f32 	%f42, 0f3F800000, %f41, %p6;
	copysign.f32 	%f43, %f35, %f42;
	mul.f32 	%f44, %f35, %f35;
	fma.rn.f32 	%f45, %f44, 0f3C80F082, 0fBD563CAE;
	fma.rn.f32 	%f46, %f45, %f44, 0f3E085941;
	fma.rn.f32 	%f47, %f46, %f44, 0fBEAAA9ED;
	fma.rn.f32 	%f48, %f47, %f44, 0f00000000;
	fma.rn.f32 	%f49, %f48, %f35, %f35;
	setp.ge.f32 	%p7, %f36, 0f3F19999A;
	selp.f32 	%f50, %f43, %f49, %p7;
	add.f32 	%f51, %f32, %f50;
	ld.global.nc.f32 	%f52, [%rd28];
	add.s64 	%rd13, %rd12, %rd11;
	ld.global.nc.f32 	%f53, [%rd13];
	mul.f32 	%f54, %f52, %f53;
	abs.f32 	%f55, %f54;
	mul.f32 	%f56, %f55, 0f4038AA3B;
	ex2.approx.ftz.f32 	%f57, %f56;
	add.f32 	%f58, %f57, 0f3F800000;
	rcp.approx.ftz.f32 	%f59, %f58;
	fma.rn.f32 	%f60, %f59, 0fC0000000, 0f3F800000;
	setp.ge.f32 	%p8, %f55, 0f41102CB4;
	selp.f32 	%f61, 0f3F800000, %f60, %p8;
	copysign.f32 	%f62, %f54, %f61;
	mul.f32 	%f63, %f54, %f54;
	fma.rn.f32 	%f64, %f63, 0f3C80F082, 0fBD563CAE;
	fma.rn.f32 	%f65, %f64, %f63, 0f3E085941;
	fma.rn.f32 	%f66, %f65, %f63, 0fBEAAA9ED;
	fma.rn.f32 	%f67, %f66, %f63, 0f00000000;
	fma.rn.f32 	%f68, %f67, %f54, %f54;
	setp.ge.f32 	%p9, %f55, 0f3F19999A;
	selp.f32 	%f69, %f62, %f68, %p9;
	add.f32 	%f70, %f51, %f69;
	ld.global.nc.f32 	%f71, [%rd28+4];
	add.s64 	%rd14, %rd13, %rd11;
	ld.global.nc.f32 	%f72, [%rd14];
	mul.f32 	%f73, %f71, %f72;
	abs.f32 	%f74, %f73;
	mul.f32 	%f75, %f74, 0f4038AA3B;
	ex2.approx.ftz.f32 	%f76, %f75;
	add.f32 	%f77, %f76, 0f3F800000;
	rcp.approx.ftz.f32 	%f78, %f77;
	fma.rn.f32 	%f79, %f78, 0fC0000000, 0f3F800000;
	setp.ge.f32 	%p10, %f74, 0f41102CB4;
	selp.f32 	%f80, 0f3F800000, %f79, %p10;
	copysign.f32 	%f81, %f73, %f80;
	mul.f32 	%f82, %f73, %f73;
	fma.rn.f32 	%f83, %f82, 0f3C80F082, 0fBD563CAE;
	fma.rn.f32 	%f84, %f83, %f82, 0f3E085941;
	fma.rn.f32 	%f85, %f84, %f82, 0fBEAAA9ED;
	fma.rn.f32 	%f86, %f85, %f82, 0f00000000;
	fma.rn.f32 	%f87, %f86, %f73, %f73;
	setp.ge.f32 	%p11, %f74, 0f3F19999A;
	selp.f32 	%f88, %f81, %f87, %p11;
	add.f32 	%f153, %f70, %f88;
	add.s32 	%r23, %r23, 4;
	add.s32 	%r22, %r22, %r5;
	add.s64 	%rd28, %rd28, 16;
	setp.ne.s32 	%p12, %r23, 0;
	@%p12 bra 	$L__BB3_4;
$L__BB3_5:
	setp.eq.s32 	%p13, %r2, 0;
	@%p13 bra 	$L__BB3_10;
	setp.eq.s32 	%p14, %r2, 1;
	@%p14 bra 	$L__BB3_8;
	mul.wide.u32 	%rd15, %r25, 4;
	add.s64 	%rd16, %rd2, %rd15;
	ld.global.nc.f32 	%f90, [%rd16];
	mad.lo.s32 	%r19, %r25, %r14, %r1;
	mul.wide.s32 	%rd17, %r19, 4;
	add.s64 	%rd18, %rd1, %rd17;
	ld.global.nc.f32 	%f91, [%rd18];
	mul.f32 	%f92, %f90, %f91;
	abs.f32 	%f93, %f92;
	mul.f32 	%f94, %f93, 0f4038AA3B;
	ex2.approx.ftz.f32 	%f95, %f94;
	add.f32 	%f96, %f95, 0f3F800000;
	rcp.approx.ftz.f32 	%f97, %f96;
	fma.rn.f32 	%f98, %f97, 0fC0000000, 0f3F800000;
	setp.ge.f32 	%p15, %f93, 0f41102CB4;
	selp.f32 	%f99, 0f3F800000, %f98, %p15;
	copysign.f32 	%f100, %f92, %f99;
	mul.f32 	%f101, %f92, %f92;
	fma.rn.f32 	%f102, %f101, 0f3C80F082, 0fBD563CAE;
	fma.rn.f32 	%f103, %f102, %f101, 0f3E085941;
	fma.rn.f32 	%f104, %f103, %f101, 0fBEAAA9ED;
	fma.rn.f32 	%f105, %f104, %f101, 0f00000000;
	fma.rn.f32 	%f106, %f105, %f92, %f92;
	setp.ge.f32 	%p16, %f93, 0f3F19999A;
	selp.f32 	%f107, %f100, %f106, %p16;
	add.f32 	%f108, %f153, %f107;
	ld.global.nc.f32 	%f109, [%rd16+4];
	mul.wide.s32 	%rd19, %r14, 4;
	add.s64 	%rd20, %rd18, %rd19;
	ld.global.nc.f32 	%f110, [%rd20];
	mul.f32 	%f111, %f109, %f110;
	abs.f32 	%f112, %f111;
	mul.f32 	%f113, %f112, 0f4038AA3B;
	ex2.approx.ftz.f32 	%f114, %f113;
	add.f32 	%f115, %f114, 0f3F800000;
	rcp.approx.ftz.f32 	%f116, %f115;
	fma.rn.f32 	%f117, %f116, 0fC0000000, 0f3F800000;
	setp.ge.f32 	%p17, %f112, 0f41102CB4;
	selp.f32 	%f118, 0f3F800000, %f117, %p17;
	copysign.f32 	%f119, %f111, %f118;
	mul.f32 	%f120, %f111, %f111;
	fma.rn.f32 	%f121, %f120, 0f3C80F082, 0fBD563CAE;
	fma.rn.f32 	%f122, %f121, %f120, 0f3E085941;
	fma.rn.f32 	%f123, %f122, %f120, 0fBEAAA9ED;
	fma.rn.f32 	%f124, %f123, %f120, 0f00000000;
	fma.rn.f32 	%f125, %f124, %f111, %f111;
	setp.ge.f32 	%p18, %f112, 0f3F19999A;
	selp.f32 	%f126, %f119, %f125, %p18;
	add.f32 	%f153, %f108, %f126;
	add.s32 	%r25, %r25, 2;
$L__BB3_8:
	and.b32  	%r20, %r13, 1;
	setp.eq.b32 	%p19, %r20, 1;
	not.pred 	%p20, %p19;
	@%p20 bra 	$L__BB3_10;
	mul.wide.u32 	%rd21, %r25, 4;
	add.s64 	%rd22, %rd2, %rd21;
	ld.global.nc.f32 	%f127, [%rd22];
	mad.lo.s32 	%r21, %r25, %r14, %r1;
	mul.wide.s32 	%rd23, %r21, 4;
	add.s64 	%rd24, %rd1, %rd23;
	ld.global.nc.f32 	%f128, [%rd24];
	mul.f32 	%f129, %f127, %f128;
	abs.f32 	%f130, %f129;
	mul.f32 	%f131, %f130, 0f4038AA3B;
	ex2.approx.ftz.f32 	%f132, %f131;
	add.f32 	%f133, %f132, 0f3F800000;
	rcp.approx.ftz.f32 	%f134, %f133;
	fma.rn.f32 	%f135, %f134, 0fC0000000, 0f3F800000;
	setp.ge.f32 	%p21, %f130, 0f41102CB4;
	selp.f32 	%f136, 0f3F800000, %f135, %p21;
	copysign.f32 	%f137, %f129, %f136;
	mul.f32 	%f138, %f129, %f129;
	fma.rn.f32 	%f139, %f138, 0f3C80F082, 0fBD563CAE;
	fma.rn.f32 	%f140, %f139, %f138, 0f3E085941;
	fma.rn.f32 	%f141, %f140, %f138, 0fBEAAA9ED;
	fma.rn.f32 	%f142, %f141, %f138, 0f00000000;
	fma.rn.f32 	%f143, %f142, %f129, %f129;
	setp.ge.f32 	%p22, %f130, 0f3F19999A;
	selp.f32 	%f144, %f137, %f143, %p22;
	add.f32 	%f153, %f153, %f144;
$L__BB3_10:
	cvt.rn.f32.s32 	%f145, %r13;
	sqrt.rn.f32 	%f146, %f145;
	div.rn.f32 	%f147, %f153, %f146;
	cvta.to.global.u64 	%rd25, %rd6;
	mul.wide.s32 	%rd26, %r1, 4;
	add.s64 	%rd27, %rd25, %rd26;
	st.global.f32 	[%rd27], %f147;
$L__BB3_11:
	ret;

}
	// .globl	_Z19insert_elite_kernelP8GPUElitePiS0_P11VoronoiCelli
.visible .entry _Z19insert_elite_kernelP8GPUElitePiS0_P11VoronoiCelli(
	.param .u64 .ptr .align 1 _Z19insert_elite_kernelP8GPUElitePiS0_P11VoronoiCelli_param_0,
	.param .u64 .ptr .align 1 _Z19insert_elite_kernelP8GPUElitePiS0_P11VoronoiCelli_param_1,
	.param .u64 .ptr .align 1 _Z19insert_elite_kernelP8GPUElitePiS0_P11VoronoiCelli_param_2,
	.param .u64 .ptr .align 1 _Z19insert_elite_kernelP8GPUElitePiS0_P11VoronoiCelli_param_3,
	.param .u32 _Z19insert_elite_kernelP8GPUElitePiS0_P11VoronoiCelli_param_4
)
{
	.reg .pred 	%p<12>;
	.reg .b16 	%rs<6>;
	.reg .b32 	%r<14>;
	.reg .b64 	%rd<19>;
	// demoted variable
	.shared .align 1 .u8 _ZZ19insert_elite_kernelP8GPUElitePiS0_P11VoronoiCelliE19block_has_duplicate;
	ld.param.u64 	%rd9, [_Z19insert_elite_kernelP8GPUElitePiS0_P11VoronoiCelli_param_0];
	ld.param.u64 	%rd10, [_Z19insert_elite_kernelP8GPUElitePiS0_P11VoronoiCelli_param_1];
	ld.param.u64 	%rd11, [_Z19insert_elite_kernelP8GPUElitePiS0_P11VoronoiCelli_param_2];
	cvta.to.global.u64 	%rd17, %rd11;
	cvta.to.global.u64 	%rd2, %rd9;
	cvta.to.global.u64 	%rd3, %rd10;
	mov.u32 	%r1, %ctaid.x;
	mov.u32 	%r7, %ntid.x;
	mov.u32 	%r2, %tid.x;
	mad.lo.s32 	%r3, %r1, %r7, %r2;
	ld.global.u32 	%r8, [%rd3];
	setp.ge.s32 	%p4, %r3, %r8;
	mov.pred 	%p11, -1;
	@%p4 bra 	$L__BB4_2;
	mul.wide.s32 	%rd12, %r3, 392;
	add.s64 	%rd13, %rd2, %rd12;
	ld.global.u64 	%rd14, [%rd13+16];
	ld.global.nc.u64 	%rd15, [%rd17+16];
	setp.ne.s64 	%p11, %rd14, %rd15;
$L__BB4_2:
	setp.ne.s32 	%p5, %r2, 0;
	@%p5 bra 	$L__BB4_4;
	mov.b16 	%rs1, 0;
	st.shared.u8 	[_ZZ19insert_elite_kernelP8GPUElitePiS0_P11VoronoiCelliE19block_has_duplicate], %rs1;
$L__BB4_4:
	bar.sync 	0;
	@%p11 bra 	$L__BB4_6;
	mov.b16 	%rs2, 1;
	st.shared.u8 	[_ZZ19insert_elite_kernelP8GPUElitePiS0_P11VoronoiCelliE19block_has_duplicate], %rs2;
$L__BB4_6:
	bar.sync 	0;
	or.b32  	%r9, %r2, %r1;
	setp.ne.s32 	%p6, %r9, 0;
	ld.shared.u8 	%rs3, [_ZZ19insert_elite_kernelP8GPUElitePiS0_P11VoronoiCelliE19block_has_duplicate];
	setp.ne.s16 	%p7, %rs3, 0;
	or.pred  	%p8, %p6, %p7;
	@%p8 bra 	$L__BB4_10;
	atom.global.add.u32 	%r4, [%rd3], 1;
	setp.gt.s32 	%p9, %r4, 9999;
	@%p9 bra 	$L__BB4_10;
	mul.wide.s32 	%rd16, %r4, 392;
	add.s64 	%rd18, %rd2, %rd16;
	mov.b32 	%r13, 0;
$L__BB4_9:
	ld.global.nc.v2.u32 	{%r11, %r12}, [%rd17];
	st.global.v2.u32 	[%rd18], {%r11, %r12};
	add.s32 	%r6, %r13, 1;
	add.s64 	%rd18, %rd18, 8;
	add.s64 	%rd17, %rd17, 8;
	setp.lt.u32 	%p10, %r13, 48;
	mov.u32 	%r13, %r6;
	@%p10 bra 	$L__BB4_9;
$L__BB4_10:
	ret;

}
	// .globl	_Z26adapt_embedding_dim_kernelPfPiif
.visible .entry _Z26adapt_embedding_dim_kernelPfPiif(
	.param .u64 .ptr .align 1 _Z26adapt_embedding_dim_kernelPfPiif_param_0,
	.param .u64 .ptr .align 1 _Z26adapt_embedding_dim_kernelPfPiif_param_1,
	.param .u32 _Z26adapt_embedding_dim_kernelPfPiif_param_2,
	.param .f32 _Z26adapt_embedding_dim_kernelPfPiif_param_3
)
{
	.reg .pred 	%p<11>;
	.reg .b32 	%r<9>;
	.reg .b32 	%f<14>;
	.reg .b64 	%rd<9>;
	// demoted variable
	.shared .align 4 .f32 _ZZ26adapt_embedding_dim_kernelPfPiifE9avg_error;
	ld.param.u64 	%rd3, [_Z26adapt_embedding_dim_kernelPfPiif_param_0];
	ld.param.u64 	%rd4, [_Z26adapt_embedding_dim_kernelPfPiif_param_1];
	ld.param.u32 	%r5, [_Z26adapt_embedding_dim_kernelPfPiif_param_2];
	ld.param.f32 	%f7, [_Z26adapt_embedding_dim_kernelPfPiif_param_3];
	cvta.to.global.u64 	%rd1, %rd4;
	cvta.to.global.u64 	%rd5, %rd3;
	mov.u32 	%r1, %tid.x;
	mul.wide.u32 	%rd6, %r1, 4;
	add.s64 	%rd2, %rd5, %rd6;
	ld.global.nc.f32 	%f12, [%rd2];
	bar.sync 	0;
	mov.u32 	%r2, %ntid.x;
	setp.lt.u32 	%p1, %r2, 2;
	@%p1 bra 	$L__BB5_5;
	mov.u32 	%r8, %r2;
$L__BB5_2:
	shr.u32 	%r4, %r8, 1;
	setp.ge.u32 	%p2, %r1, %r4;
	@%p2 bra 	$L__BB5_4;
	mul.wide.u32 	%rd7, %r4, 4;
	add.s64 	%rd8, %rd2, %rd7;
	ld.global.nc.f32 	%f8, [%rd8];
	add.f32 	%f12, %f12, %f8;
$L__BB5_4:
	bar.sync 	0;
	setp.gt.u32 	%p3, %r8, 3;
	mov.u32 	%r8, %r4;
	@%p3 bra 	$L__BB5_2;
$L__BB5_5:
	setp.ne.s32 	%p4, %r1, 0;
	@%p4 bra 	$L__BB5_10;
	cvt.rn.f32.u32 	%f9, %r2;
	div.rn.f32 	%f6, %f12, %f9;
	st.shared.f32 	[_ZZ26adapt_embedding_dim_kernelPfPiifE9avg_error], %f6;
	setp.leu.f32 	%p5, %f6, %f7;
	setp.gt.s32 	%p6, %r5, 9;
	or.pred  	%p7, %p6, %p5;
	@%p7 bra 	$L__BB5_8;
	add.s32 	%r7, %r5, 1;
	st.global.u32 	[%rd1], %r7;
	bra.uni 	$L__BB5_10;
$L__BB5_8:
	mul.f32 	%f10, %f7, 0f3F000000;
	setp.geu.f32 	%p8, %f6, %f10;
	setp.lt.s32 	%p9, %r5, 3;
	or.pred  	%p10, %p9, %p8;
	@%p10 bra 	$L__BB5_10;
	add.s32 	%r6, %r5, -1;
	st.global.u32 	[%rd1], %r6;
$L__BB5_10:
	ret;

}


// ===== COMPILED SASS (sm_100) =====

	.target	sm_100

	.elftype	@"ET_EXEC"


//--------------------- .note.nv.tkinfo           --------------------------
	.section	.note.nv.tkinfo,"",@"SHT_NOTE"
	.sectionflags	@"SHF_NOTE_NV_TKINFO"
	.tkinfo
        /*0018*/ 	.word	0x00000002
        /*0030*/ 	.string	""
        /*0030*/ 	.string	"ptxas"
        /*0030*/ 	.string	"Cuda compilation tools, release 13.0, V13.0.88"
        /*0030*/ 	.string	"Build cuda_13.0.r13.0/compiler.36424714_0"
        /*0030*/ 	.string	"-arch sm_100 -m 64 "



//--------------------- .note.nv.cuinfo           --------------------------
	.section	.note.nv.cuinfo,"",@"SHT_NOTE"
	.sectionflags	@"SHF_NOTE_NV_CUINFO"
        /*0018*/ 	.short	0x0002
        /*001a*/ 	.short	0x0064
        /*001c*/ 	.short	0x0082
	.zero		2


//--------------------- .nv.info                  --------------------------
	.section	.nv.info,"",@"SHT_CUDA_INFO"
	.align	4


	//----- nvinfo : EIATTR_REGCOUNT
	.align		4
        /*0000*/ 	.byte	0x04, 0x2f
        /*0002*/ 	.short	(.L_5 - .L_4)
	.align		4
.L_4:
        /*0004*/ 	.word	index@(_Z19create_elite_kernelP8GPUElitePffffj)
        /*0008*/ 	.word	0x00000013


	//----- nvinfo : EIATTR_FRAME_SIZE
	.align		4
.L_5:
        /*000c*/ 	.byte	0x04, 0x11
        /*000e*/ 	.short	(.L_7 - .L_6)
	.align		4
.L_6:
        /*0010*/ 	.word	index@(_Z19create_elite_kernelP8GPUElitePffffj)
        /*0014*/ 	.word	0x00000000


	//----- nvinfo : EIATTR_REGCOUNT
	.align		4
.L_7:
        /*0018*/ 	.byte	0x04, 0x2f
        /*001a*/ 	.short	(.L_9 - .L_8)
	.align		4
.L_8:
        /*001c*/ 	.word	index@(_Z22compress_genome_kernelPfPhPjii)
        /*0020*/ 	.word	0x0000003d


	//----- nvinfo : EIATTR_FRAME_SIZE
	.align		4
.L_9:
        /*0024*/ 	.byte	0x04, 0x11
        /*0026*/ 	.short	(.L_11 - .L_10)
	.align		4
.L_10:
        /*0028*/ 	.word	index@($__internal_5_$__cuda_sm3x_div_rn_noftz_f32_slowpath)
        /*002c*/ 	.word	0x00000080


	//----- nvinfo : EIATTR_FRAME_SIZE
	.align		4
.L_11:
        /*0030*/ 	.byte	0x04, 0x11
        /*0032*/ 	.short	(.L_13 - .L_12)
	.align		4
.L_12:
        /*0034*/ 	.word	index@($__internal_4_$__cuda_sm20_sqrt_rn_f32_slowpath)
        /*0038*/ 	.word	0x00000080


	//----- nvinfo : EIATTR_FRAME_SIZE
	.align		4
.L_13:
        /*003c*/ 	.byte	0x04, 0x11
        /*003e*/ 	.short	(.L_15 - .L_14)
	.align		4
.L_14:
        /*0040*/ 	.word	index@(_Z22compress_genome_kernelPfPhPjii)
        /*0044*/ 	.word	0x00000080


	//----- nvinfo : EIATTR_REGCOUNT
	.align		4
.L_15:
        /*0048*/ 	.byte	0x04, 0x2f
        /*004a*/ 	.short	(.L_17 - .L_16)
	.align		4
.L_16:
        /*004c*/ 	.word	index@(_Z29update_voronoi_density_kernelP11VoronoiCellP8GPUEliteii)
        /*0050*/ 	.word	0x00000020


	//----- nvinfo : EIATTR_FRAME_SIZE
	.align		4
.L_17:
        /*0054*/ 	.byte	0x04, 0x11
        /*0056*/ 	.short	(.L_19 - .L_18)
	.align		4
.L_18:
        /*0058*/ 	.word	index@($__internal_3_$__cuda_sm20_sqrt_rn_f32_slowpath)
        /*005c*/ 	.word	0x00000000


	//----- nvinfo : EIATTR_FRAME_SIZE
	.align		4
.L_19:
        /*0060*/ 	.byte	0x04, 0x11
        /*0062*/ 	.short	(.L_21 - .L_20)
	.align		4
.L_20:
        /*0064*/ 	.word	index@(_Z29update_voronoi_density_kernelP11VoronoiCellP8GPUEliteii)
        /*0068*/ 	.word	0x00000000


	//----- nvinfo : EIATTR_REGCOUNT
	.align		4
.L_21:
        /*006c*/ 	.byte	0x04, 0x2f
        /*006e*/ 	.short	(.L_23 - .L_22)
	.align		4
.L_22:
        /*0070*/ 	.word	index@(_Z23diresa_embedding_kernelPfS_S_ii)
        /*0074*/ 	.word	0x0000001e


	//----- nvinfo : EIATTR_FRAME_SIZE
	.align		4
.L_23:
        /*0078*/ 	.byte	0x04, 0x11
        /*007a*/ 	.short	(.L_25 - .L_24)
	.align		4
.L_24:
        /*007c*/ 	.word	index@($__internal_2_$__cuda_sm3x_div_rn_noftz_f32_slowpath)
        /*0080*/ 	.word	0x00000000


	//----- nvinfo : EIATTR_FRAME_SIZE
	.align		4
.L_25:
        /*0084*/ 	.byte	0x04, 0x11
        /*0086*/ 	.short	(.L_27 - .L_26)
	.align		4
.L_26:
        /*0088*/ 	.word	index@($__internal_1_$__cuda_sm20_sqrt_rn_f32_slowpath)
        /*008c*/ 	.word	0x00000000


	//----- nvinfo : EIATTR_FRAME_SIZE
	.align		4
.L_27:
        /*0090*/ 	.byte	0x04, 0x11
        /*0092*/ 	.short	(.L_29 - .L_28)
	.align		4
.L_28:
        /*0094*/ 	.word	index@(_Z23diresa_embedding_kernelPfS_S_ii)
        /*0098*/ 	.word	0x00000000


	//----- nvinfo : EIATTR_REGCOUNT
	.align		4
.L_29:
        /*009c*/ 	.byte	0x04, 0x2f
        /*009e*/ 	.short	(.L_31 - .L_30)
	.align		4
.L_30:
        /*00a0*/ 	.word	index@(_Z19insert_elite_kernelP8GPUElitePiS0_P11VoronoiCelli)
        /*00a4*/ 	.word	0x0000000c


	//----- nvinfo : EIATTR_FRAME_SIZE
	.align		4
.L_31:
        /*00a8*/ 	.byte	0x04, 0x11
        /*00aa*/ 	.short	(.L_33 - .L_32)
	.align		4
.L_32:
        /*00ac*/ 	.word	index@(_Z19insert_elite_kernelP8GPUElitePiS0_P11VoronoiCelli)
        /*00b0*/ 	.word	0x00000000


	//----- nvinfo : EIATTR_REGCOUNT
	.align		4
.L_33:
        /*00b4*/ 	.byte	0x04, 0x2f
        /*00b6*/ 	.short	(.L_35 - .L_34)
	.align		4
.L_34:
        /*00b8*/ 	.word	index@(_Z26adapt_embedding_dim_kernelPfPiif)
        /*00bc*/ 	.word	0x0000000e


	//----- nvinfo : EIATTR_FRAME_SIZE
	.align		4
.L_35:
        /*00c0*/ 	.byte	0x04, 0x11
        /*00c2*/ 	.short	(.L_37 - .L_36)
	.align		4
.L_36:
        /*00c4*/ 	.word	index@($__internal_0_$__cuda_sm3x_div_rn_noftz_f32_slowpath)
        /*00c8*/ 	.word	0x00000000


	//----- nvinfo : EIATTR_FRAME_SIZE
	.align		4
.L_37:
        /*00cc*/ 	.byte	0x04, 0x11
        /*00ce*/ 	.short	(.L_39 - .L_38)
	.align		4
.L_38:
        /*00d0*/ 	.word	index@(_Z26adapt_embedding_dim_kernelPfPiif)
        /*00d4*/ 	.word	0x00000000


	//----- nvinfo : EIATTR_MIN_STACK_SIZE
	.align		4
.L_39:
        /*00d8*/ 	.byte	0x04, 0x12
        /*00da*/ 	.short	(.L_41 - .L_40)
	.align		4
.L_40:
        /*00dc*/ 	.word	index@(_Z26adapt_embedding_dim_kernelPfPiif)
        /*00e0*/ 	.word	0x00000000


	//----- nvinfo : EIATTR_MIN_STACK_SIZE
	.align		4
.L_41:
        /*00e4*/ 	.byte	0x04, 0x12
        /*00e6*/ 	.short	(.L_43 - .L_42)
	.align		4
.L_42:
        /*00e8*/ 	.word	index@(_Z19insert_elite_kernelP8GPUElitePiS0_P11VoronoiCelli)
        /*00ec*/ 	.word	0x00000000


	//----- nvinfo : EIATTR_MIN_STACK_SIZE
	.align		4
.L_43:
        /*00f0*/ 	.byte	0x04, 0x12
        /*00f2*/ 	.short	(.L_45 - .L_44)
	.align		4
.L_44:
        /*00f4*/ 	.word	index@(_Z23diresa_embedding_kernelPfS_S_ii)
        /*00f8*/ 	.word	0x00000000


	//----- nvinfo : EIATTR_MIN_STACK_SIZE
	.align		4
.L_45:
        /*00fc*/ 	.byte	0x04, 0x12
        /*00fe*/ 	.short	(.L_47 - .L_46)
	.align		4
.L_46:
        /*0100*/ 	.word	index@(_Z29update_voronoi_density_kernelP11VoronoiCellP8GPUEliteii)
        /*0104*/ 	.word	0x00000000


	//----- nvinfo : EIATTR_MIN_STACK_SIZE
	.align		4
.L_47:
        /*0108*/ 	.byte	0x04, 0x12
        /*010a*/ 	.short	(.L_49 - .L_48)
	.align		4
.L_48:
        /*010c*/ 	.word	index@(_Z22compress_genome_kernelPfPhPjii)
        /*0110*/ 	.word	0x00000080


	//----- nvinfo : EIATTR_MIN_STACK_SIZE
	.align		4
.L_49:
        /*0114*/ 	.byte	0x04, 0x12
        /*0116*/ 	.short	(.L_51 - .L_50)
	.align		4
.L_50:
        /*0118*/ 	.word	index@(_Z19create_elite_kernelP8GPUElitePffffj)
        /*011c*/ 	.word	0x00000000
.L_51:


//--------------------- .nv.compat                --------------------------
	.section	.nv.compat,"",@"SHT_CUDA_COMPAT_INFO"
	.align	4
        /*0000*/ 	.byte	0x02, 0x09, 0x00, 0x00, 0x02, 0x02, 0x01, 0x00, 0x02, 0x05, 0x05, 0x00, 0x03, 0x07, 0x01, 0x01
        /*0010*/ 	.byte	0x02, 0x03, 0x00, 0x00, 0x02, 0x06, 0x01, 0x00, 0x04, 0x0b, 0x08, 0x00, 0x01, 0x00, 0x00, 0x00
        /*0020*/ 	.byte	0x00, 0x00, 0x00, 0x00


//--------------------- .nv.info._Z26adapt_embedding_dim_kernelPfPiif --------------------------
	.section	.nv.info._Z26adapt_embedding_dim_kernelPfPiif,"",@"SHT_CUDA_INFO"
	.sectionflags	@""
	.align	4


	//----- nvinfo : EIATTR_CUDA_API_VERSION
	.align		4
        /*0000*/ 	.byte	0x04, 0x37
        /*0002*/ 	.short	(.L_53 - .L_52)
.L_52:
        /*0004*/ 	.word	0x00000082


	//----- nvinfo : EIATTR_KPARAM_INFO
	.align		4
.L_53:
        /*0008*/ 	.byte	0x04, 0x17
        /*000a*/ 	.short	(.L_55 - .L_54)
.L_54:
        /*000c*/ 	.word	0x00000000
        /*0010*/ 	.short	0x0003
        /*0012*/ 	.short	0x0014
        /*0014*/ 	.byte	0x00, 0xf0, 0x11, 0x00


	//----- nvinfo : EIATTR_KPARAM_INFO
	.align		4
.L_55:
        /*0018*/ 	.byte	0x04, 0x17
        /*001a*/ 	.short	(.L_57 - .L_56)
.L_56:
        /*001c*/ 	.word	0x00000000
        /*0020*/ 	.short	0x0002
        /*0022*/ 	.short	0x0010
        /*0024*/ 	.byte	0x00, 0xf0, 0x11, 0x00


	//----- nvinfo : EIATTR_KPARAM_INFO
	.align		4
.L_57:
        /*0028*/ 	.byte	0x04, 0x17
        /*002a*/ 	.short	(.L_59 - .L_58)
.L_58:
        /*002c*/ 	.word	0x00000000
        /*0030*/ 	.short	0x0001
        /*0032*/ 	.short	0x0008
        /*0034*/ 	.byte	0x00, 0xf5, 0x21, 0x00


	//----- nvinfo : EIATTR_KPARAM_INFO
	.align		4
.L_59:
        /*0038*/ 	.byte	0x04, 0x17
        /*003a*/ 	.short	(.L_61 - .L_60)
.L_60:
        /*003c*/ 	.word	0x00000000
        /*0040*/ 	.short	0x0000
        /*0042*/ 	.short	0x0000
        /*0044*/ 	.byte	0x00, 0xf5, 0x21, 0x00


	//----- nvinfo : EIATTR_SPARSE_MMA_MASK
	.align		4
.L_61:
        /*0048*/ 	.byte	0x03, 0x50
        /*004a*/ 	.short	0x0000


	//----- nvinfo : EIATTR_MAXREG_COUNT
	.align		4
        /*004c*/ 	.byte	0x03, 0x1b
        /*004e*/ 	.short	0x00ff


	//----- nvinfo : EIATTR_NUM_BARRIERS
	.align		4
        /*0050*/ 	.byte	0x02, 0x4c
        /*0052*/ 	.byte	0x01
	.zero		1


	//----- nvinfo : EIATTR_MERCURY_ISA_VERSION
	.align		4
        /*0054*/ 	.byte	0x03, 0x5f
        /*0056*/ 	.short	0x0101


	//----- nvinfo : EIATTR_VRC_CTA_INIT_COUNT
	.align		4
        /*0058*/ 	.byte	0x02, 0x4a
	.zero		1
	.zero		1


	//----- nvinfo : EIATTR_EXIT_INSTR_OFFSETS
	.align		4
        /*005c*/ 	.byte	0x04, 0x1c
        /*005e*/ 	.short	(.L_63 - .L_62)


	//   ....[0]....
.L_62:
        /*0060*/ 	.word	0x00000180


	//   ....[1]....
        /*0064*/ 	.word	0x00000310


	//   ....[2]....
        /*0068*/ 	.word	0x00000350


	//   ....[3]....
        /*006c*/ 	.word	0x00000390


	//----- nvinfo : EIATTR_CRS_STACK_SIZE
	.align		4
.L_63:
        /*0070*/ 	.byte	0x04, 0x1e
        /*0072*/ 	.short	(.L_65 - .L_64)
.L_64:
        /*0074*/ 	.word	0x00000000


	//----- nvinfo : EIATTR_CBANK_PARAM_SIZE
	.align		4
.L_65:
        /*0078*/ 	.byte	0x03, 0x19
        /*007a*/ 	.short	0x0018


	//----- nvinfo : EIATTR_PARAM_CBANK
	.align		4
        /*007c*/ 	.byte	0x04, 0x0a
        /*007e*/ 	.short	(.L_67 - .L_66)
	.align		4
.L_66:
        /*0080*/ 	.word	index@(.nv.constant0._Z26adapt_embedding_dim_kernelPfPiif)
        /*0084*/ 	.short	0x0380
        /*0086*/ 	.short	0x0018


	//----- nvinfo : EIATTR_SW_WAR
	.align		4
.L_67:
        /*0088*/ 	.byte	0x04, 0x36
        /*008a*/ 	.short	(.L_69 - .L_68)
.L_68:
        /*008c*/ 	.word	0x00000008
.L_69:


//--------------------- .nv.info._Z19insert_elite_kernelP8GPUElitePiS0_P11VoronoiCelli --------------------------
	.section	.nv.info._Z19insert_elite_kernelP8GPUElitePiS0_P11VoronoiCelli,"",@"SHT_CUDA_INFO"
	.sectionflags	@""
	.align	4


	//----- nvinfo : EIATTR_CUDA_API_VERSION
	.align		4
        /*0000*/ 	.byte	0x04, 0x37
        /*0002*/ 	.short	(.L_71 - .L_70)
.L_70:
        /*0004*/ 	.word	0x00000082


	//----- nvinfo : EIATTR_KPARAM_INFO
	.align		4
.L_71:
        /*0008*/ 	.byte	0x04, 0x17
        /*000a*/ 	.short	(.L_73 - .L_72)
.L_72:
        /*000c*/ 	.word	0x00000000
        /*0010*/ 	.short	0x0004
        /*0012*/ 	.short	0x0020
        /*0014*/ 	.byte	0x00, 0xf0, 0x11, 0x00


	//----- nvinfo : EIATTR_KPARAM_INFO
	.align		4
.L_73:
        /*0018*/ 	.byte	0x04, 0x17
        /*001a*/ 	.short	(.L_75 - .L_74)
.L_74:
        /*001c*/ 	.word	0x00000000
        /*0020*/ 	.short	0x0003
        /*0022*/ 	.short	0x0018
        /*0024*/ 	.byte	0x00, 0xf5, 0x21, 0x00


	//----- nvinfo : EIATTR_KPARAM_INFO
	.align		4
.L_75:
        /*0028*/ 	.byte	0x04, 0x17
        /*002a*/ 	.short	(.L_77 - .L_76)
.L_76:
        /*002c*/ 	.word	0x00000000
        /*0030*/ 	.short	0x0002
        /*0032*/ 	.short	0x0010
        /*0034*/ 	.byte	0x00, 0xf5, 0x21, 0x00


	//----- nvinfo : EIATTR_KPARAM_INFO
	.align		4
.L_77:
        /*0038*/ 	.byte	0x04, 0x17
        /*003a*/ 	.short	(.L_79 - .L_78)
.L_78:
        /*003c*/ 	.word	0x00000000
        /*0040*/ 	.short	0x0001
        /*0042*/ 	.short	0x0008
        /*0044*/ 	.byte	0x00, 0xf5, 0x21, 0x00


	//----- nvinfo : EIATTR_KPARAM_INFO
	.align		4
.L_79:
        /*0048*/ 	.byte	0x04, 0x17
        /*004a*/ 	.short	(.L_81 - .L_80)
.L_80:
        /*004c*/ 	.word	0x00000000
        /*0050*/ 	.short	0x0000
        /*0052*/ 	.short	0x0000
        /*0054*/ 	.byte	0x00, 0xf5, 0x21, 0x00


	//----- nvinfo : EIATTR_SPARSE_MMA_MASK
	.align		4
.L_81:
        /*0058*/ 	.byte	0x03, 0x50
        /*005a*/ 	.short	0x0000


	//----- nvinfo : EIATTR_MAXREG_COUNT
	.align		4
        /*005c*/ 	.byte	0x03, 0x1b
        /*005e*/ 	.short	0x00ff


	//----- nvinfo : EIATTR_NUM_BARRIERS
	.align		4
        /*0060*/ 	.byte	0x02, 0x4c
        /*0062*/ 	.byte	0x01
	.zero		1


	//----- nvinfo : EIATTR_MERCURY_ISA_VERSION
	.align		4
        /*0064*/ 	.byte	0x03, 0x5f
        /*0066*/ 	.short	0x0101


	//----- nvinfo : EIATTR_INT_WARP_WIDE_INSTR_OFFSETS
	.align		4
        /*0068*/ 	.byte	0x04, 0x31
        /*006a*/ 	.short	(.L_83 - .L_82)


	//   ....[0]....
.L_82:
        /*006c*/ 	.word	0x00000240


	//   ....[1]....
        /*0070*/ 	.word	0x000002c0


	//----- nvinfo : EIATTR_VRC_CTA_INIT_COUNT
	.align		4
.L_83:
        /*0074*/ 	.byte	0x02, 0x4a
	.zero		1
	.zero		1


	//----- nvinfo : EIATTR_EXIT_INSTR_OFFSETS
	.align		4
        /*0078*/ 	.byte	0x04, 0x1c
        /*007a*/ 	.short	(.L_85 - .L_84)


	//   ....[0]....
.L_84:
        /*007c*/ 	.word	0x00000220


	//   ....[1]....
        /*0080*/ 	.word	0x000002f0


	//   ....[2]....
        /*0084*/ 	.word	0x00000430


	//----- nvinfo : EIATTR_CBANK_PARAM_SIZE
	.align		4
.L_85:
        /*0088*/ 	.byte	0x03, 0x19
        /*008a*/ 	.short	0x0024


	//----- nvinfo : EIATTR_PARAM_CBANK
	.align		4
        /*008c*/ 	.byte	0x04, 0x0a
        /*008e*/ 	.short	(.L_87 - .L_86)
	.align		4
.L_86:
        /*0090*/ 	.word	index@(.nv.constant0._Z19insert_elite_kernelP8GPUElitePiS0_P11VoronoiCelli)
        /*0094*/ 	.short	0x0380
        /*0096*/ 	.short	0x0024


	//----- nvinfo : EIATTR_SW_WAR
	.align		4
.L_87:
        /*0098*/ 	.byte	0x04, 0x36
        /*009a*/ 	.short	(.L_89 - .L_88)
.L_88:
        /*009c*/ 	.word	0x00000008
.L_89:


//--------------------- .nv.info._Z23diresa_embedding_kernelPfS_S_ii --------------------------
	.section	.nv.info._Z23diresa_embedding_kernelPfS_S_ii,"",@"SHT_CUDA_INFO"
	.sectionflags	@""
	.align	4


	//----- nvinfo : EIATTR_CUDA_API_VERSION
	.align		4
        /*0000*/ 	.byte	0x04, 0x37
        /*0002*/ 	.short	(.L_91 - .L_90)
.L_90:
        /*0004*/ 	.word	0x00000082


	//----- nvinfo : EIATTR_KPARAM_INFO
	.align		4
.L_91:
        /*0008*/ 	.byte	0x04, 0x17
        /*000a*/ 	.short	(.L_93 - .L_92)
.L_92:
        /*000c*/ 	.word	0x00000000
        /*0010*/ 	.short	0x0004
        /*0012*/ 	.short	0x001c
        /*0014*/ 	.byte	0x00, 0xf0, 0x11, 0x00


	//----- nvinfo : EIATTR_KPARAM_INFO
	.align		4
.L_93:
        /*0018*/ 	.byte	0x04, 0x17
        /*001a*/ 	.short	(.L_95 - .L_94)
.L_94:
        /*001c*/ 	.word	0x00000000
        /*0020*/ 	.short	0x0003
        /*0022*/ 	.short	0x0018
        /*0024*/ 	.byte	0x00, 0xf0, 0x11, 0x00


	//----- nvinfo : EIATTR_KPARAM_INFO
	.align		4
.L_95:
        /*0028*/ 	.byte	0x04, 0x17
        /*002a*/ 	.short	(.L_97 - .L_96)
.L_96:
        /*002c*/ 	.word	0x00000000
        /*0030*/ 	.short	0x0002
        /*0032*/ 	.short	0x0010
        /*0034*/ 	.byte	0x00, 0xf5, 0x21, 0x00


	//----- nvinfo : EIATTR_KPARAM_INFO
	.align		4
.L_97:
        /*0038*/ 	.byte	0x04, 0x17
        /*003a*/ 	.short	(.L_99 - .L_98)
.L_98:
        /*003c*/ 	.word	0x00000000
        /*0040*/ 	.short	0x0001
        /*0042*/ 	.short	0x0008
        /*0044*/ 	.byte	0x00, 0xf5, 0x21, 0x00


	//----- nvinfo : EIATTR_KPARAM_INFO
	.align		4
.L_99:
        /*0048*/ 	.byte	0x04, 0x17
        /*004a*/ 	.short	(.L_101 - .L_100)
.L_100:
        /*004c*/ 	.word	0x00000000
        /*0050*/ 	.short	0x0000
        /*0052*/ 	.short	0x0000
        /*0054*/ 	.byte	0x00, 0xf5, 0x21, 0x00


	//----- nvinfo : EIATTR_SPARSE_MMA_MASK
	.align		4
.L_101:
        /*0058*/ 	.byte	0x03, 0x50
        /*005a*/ 	.short	0x0000


	//----- nvinfo : EIATTR_MAXREG_COUNT
	.align		4
        /*005c*/ 	.byte	0x03, 0x1b
        /*005e*/ 	.short	0x00ff


	//----- nvinfo : EIATTR_MERCURY_ISA_VERSION
	.align		4
        /*0060*/ 	.byte	0x03, 0x5f
        /*0062*/ 	.short	0x0101


	//----- nvinfo : EIATTR_VRC_CTA_INIT_COUNT
	.align		4
        /*0064*/ 	.byte	0x02, 0x4a
	.zero		1
	.zero		1


	//----- nvinfo : EIATTR_EXIT_INSTR_OFFSETS
	.align		4
        /*0068*/ 	.byte	0x04, 0x1c
        /*006a*/ 	.short	(.L_103 - .L_102)


	//   ....[0]....
.L_102:
        /*006c*/ 	.word	0x00000070


	//   ....[1]....
        /*0070*/ 	.word	0x00000e30


	//----- nvinfo : EIATTR_CRS_STACK_SIZE
	.align		4
.L_103:
        /*0074*/ 	.byte	0x04, 0x1e
        /*0076*/ 	.short	(.L_105 - .L_104)
.L_104:
        /*0078*/ 	.word	0x00000000


	//----- nvinfo : EIATTR_CBANK_PARAM_SIZE
	.align		4
.L_105:
        /*007c*/ 	.byte	0x03, 0x19
        /*007e*/ 	.short	0x0020


	//----- nvinfo : EIATTR_PARAM_CBANK
	.align		4
        /*0080*/ 	.byte	0x04, 0x0a
        /*0082*/ 	.short	(.L_107 - .L_106)
	.align		4
.L_106:
        /*0084*/ 	.word	index@(.nv.constant0._Z23diresa_embedding_kernelPfS_S_ii)
        /*0088*/ 	.short	0x0380
        /*008a*/ 	.short	0x0020


	//----- nvinfo : EIATTR_SW_WAR
	.align		4
.L_107:
        /*008c*/ 	.byte	0x04, 0x36
        /*008e*/ 	.short	(.L_109 - .L_108)
.L_108:
        /*0090*/ 	.word	0x00000008
.L_109:


//--------------------- .nv.info._Z29update_voronoi_density_kernelP11VoronoiCellP8GPUEliteii --------------------------
	.section	.nv.info._Z29update_voronoi_density_kernelP11VoronoiCellP8GPUEliteii,"",@"SHT_CUDA_INFO"
	.sectionflags	@""
	.align	4


	//----- nvinfo : EIATTR_CUDA_API_VERSION
	.align		4
        /*0000*/ 	.byte	0x04, 0x37
        /*0002*/ 	.short	(.L_111 - .L_110)
.L_110:
        /*0004*/ 	.word	0x00000082


	//----- nvinfo : EIATTR_KPARAM_INFO
	.align		4
.L_111:
        /*0008*/ 	.byte	0x04, 0x17
        /*000a*/ 	.short	(.L_113 - .L_112)
.L_112:
        /*000c*/ 	.word	0x00000000
        /*0010*/ 	.short	0x0003
        /*0012*/ 	.short	0x0014
        /*0014*/ 	.byte	0x00, 0xf0, 0x11, 0x00


	//----- nvinfo : EIATTR_KPARAM_INFO
	.align		4
.L_113:
        /*0018*/ 	.byte	0x04, 0x17
        /*001a*/ 	.short	(.L_115 - .L_114)
.L_114:
        /*001c*/ 	.word	0x00000000
        /*0020*/ 	.short	0x0002
        /*0022*/ 	.short	0x0010
        /*0024*/ 	.byte	0x00, 0xf0, 0x11, 0x00


	//----- nvinfo : EIATTR_KPARAM_INFO
	.align		4
.L_115:
        /*0028*/ 	.byte	0x04, 0x17
        /*002a*/ 	.short	(.L_117 - .L_116)
.L_116:
        /*002c*/ 	.word	0x00000000
        /*0030*/ 	.short	0x0001
        /*0032*/ 	.short	0x0008
        /*0034*/ 	.byte	0x00, 0xf5, 0x21, 0x00


	//----- nvinfo : EIATTR_KPARAM_INFO
	.align		4
.L_117:
        /*0038*/ 	.byte	0x04, 0x17
        /*003a*/ 	.short	(.L_119 - .L_118)
.L_118:
        /*003c*/ 	.word	0x00000000
        /*0040*/ 	.short	0x0000
        /*0042*/ 	.short	0x0000
        /*0044*/ 	.byte	0x00, 0xf5, 0x21, 0x00


	//----- nvinfo : EIATTR_SPARSE_MMA_MASK
	.align		4
.L_119:
        /*0048*/ 	.byte	0x03, 0x50
        /*004a*/ 	.short	0x0000


	//----- nvinfo : EIATTR_MAXREG_COUNT
	.align		4
        /*004c*/ 	.byte	0x03, 0x1b
        /*004e*/ 	.short	0x00ff


	//----- nvinfo : EIATTR_MERCURY_ISA_VERSION
	.align		4
        /*0050*/ 	.byte	0x03, 0x5f
        /*0052*/ 	.short	0x0101


	//----- nvinfo : EIATTR_VRC_CTA_INIT_COUNT
	.align		4
        /*0054*/ 	.byte	0x02, 0x4a
	.zero		1
	.zero		1


	//----- nvinfo : EIATTR_EXIT_INSTR_OFFSETS
	.align		4
        /*0058*/ 	.byte	0x04, 0x1c
        /*005a*/ 	.short	(.L_121 - .L_120)


	//   ....[0]....
.L_120:
        /*005c*/ 	.word	0x00000070


	//   ....[1]....
        /*0060*/ 	.word	0x00000e50


	//   ....[2]....
        /*0064*/ 	.word	0x00000e70


	//   ....[3]....
        /*0068*/ 	.word	0x00000eb0


	//----- nvinfo : EIATTR_CRS_STACK_SIZE
	.align		4
.L_121:
        /*006c*/ 	.byte	0x04, 0x1e
        /*006e*/ 	.short	(.L_123 - .L_122)
.L_122:
        /*0070*/ 	.word	0x00000000


	//----- nvinfo : EIATTR_CBANK_PARAM_SIZE
	.align		4
.L_123:
        /*0074*/ 	.byte	0x03, 0x19
        /*0076*/ 	.short	0x0018


	//----- nvinfo : EIATTR_PARAM_CBANK
	.align		4
        /*0078*/ 	.byte	0x04, 0x0a
        /*007a*/ 	.short	(.L_125 - .L_124)
	.align		4
.L_124:
        /*007c*/ 	.word	index@(.nv.constant0._Z29update_voronoi_density_kernelP11VoronoiCellP8GPUEliteii)
        /*0080*/ 	.short	0x0380
        /*0082*/ 	.short	0x0018


	//----- nvinfo : EIATTR_SW_WAR
	.align		4
.L_125:
        /*0084*/ 	.byte	0x04, 0x36
        /*0086*/ 	.short	(.L_127 - .L_126)
.L_126:
        /*0088*/ 	.word	0x00000008
.L_127:


//--------------------- .nv.info._Z22compress_genome_kernelPfPhPjii --------------------------
	.section	.nv.info._Z22compress_genome_kernelPfPhPjii,"",@"SHT_CUDA_INFO"
	.sectionflags	@""
	.align	4


	//----- nvinfo : EIATTR_CUDA_API_VERSION
	.align		4
        /*0000*/ 	.byte	0x04, 0x37
        /*0002*/ 	.short	(.L_129 - .L_128)
.L_128:
        /*0004*/ 	.word	0x00000082


	//----- nvinfo : EIATTR_KPARAM_INFO
	.align		4
.L_129:
        /*0008*/ 	.byte	0x04, 0x17
        /*000a*/ 	.short	(.L_131 - .L_130)
.L_130:
        /*000c*/ 	.word	0x00000000
        /*0010*/ 	.short	0x0004
        /*0012*/ 	.short	0x001c
        /*0014*/ 	.byte	0x00, 0xf0, 0x11, 0x00


	//----- nvinfo : EIATTR_KPARAM_INFO
	.align		4
.L_131:
        /*0018*/ 	.byte	0x04, 0x17
        /*001a*/ 	.short	(.L_133 - .L_132)
.L_132:
        /*001c*/ 	.word	0x00000000
        /*0020*/ 	.short	0x0003
        /*0022*/ 	.short	0x0018
        /*0024*/ 	.byte	0x00, 0xf0, 0x11, 0x00


	//----- nvinfo : EIATTR_KPARAM_INFO
	.align		4
.L_133:
        /*0028*/ 	.byte	0x04, 0x17
        /*002a*/ 	.short	(.L_135 - .L_134)
.L_134:
        /*002c*/ 	.word	0x00000000
        /*0030*/ 	.short	0x0002
        /*0032*/ 	.short	0x0010
        /*0034*/ 	.byte	0x00, 0xf5, 0x21, 0x00


	//----- nvinfo : EIATTR_KPARAM_INFO
	.align		4
.L_135:
        /*0038*/ 	.byte	0x04, 0x17
        /*003a*/ 	.short	(.L_137 - .L_136)
.L_136:
        /*003c*/ 	.word	0x00000000
        /*0040*/ 	.short	0x0001
        /*0042*/ 	.short	0x0008
        /*0044*/ 	.byte	0x00, 0xf5, 0x21, 0x00


	//----- nvinfo : EIATTR_KPARAM_INFO
	.align		4
.L_137:
        /*0048*/ 	.byte	0x04, 0x17
        /*004a*/ 	.short	(.L_139 - .L_138)
.L_138:
        /*004c*/ 	.word	0x00000000
        /*0050*/ 	.short	0x0000
        /*0052*/ 	.short	0x0000
        /*0054*/ 	.byte	0x00, 0xf5, 0x21, 0x00


	//----- nvinfo : EIATTR_SPARSE_MMA_MASK
	.align		4
.L_139:
        /*0058*/ 	.byte	0x03, 0x50
        /*005a*/ 	.short	0x0000


	//----- nvinfo : EIATTR_MAXREG_COUNT
	.align		4
        /*005c*/ 	.byte	0x03, 0x1b
        /*005e*/ 	.short	0x00ff


	//----- nvinfo : EIATTR_NUM_BARRIERS
	.align		4
        /*0060*/ 	.byte	0x02, 0x4c
        /*0062*/ 	.byte	0x01
	.zero		1


	//----- nvinfo : EIATTR_EXTERNS
	.align		4
        /*0064*/ 	.byte	0x04, 0x0f
        /*0066*/ 	.short	(.L_141 - .L_140)


	//   ....[0]....
	.align		4
.L_140:
        /*0068*/ 	.word	index@(__assertfail)


	//----- nvinfo : EIATTR_MERCURY_ISA_VERSION
	.align		4
.L_141:
        /*006c*/ 	.byte	0x03, 0x5f
        /*006e*/ 	.short	0x0101


	//----- nvinfo : EIATTR_VRC_CTA_INIT_COUNT
	.align		4
        /*0070*/ 	.byte	0x02, 0x4a
	.zero		1
	.zero		1


	//----- nvinfo : EIATTR_SYSCALL_OFFSETS
	.align		4
        /*0074*/ 	.byte	0x04, 0x46
        /*0076*/ 	.short	(.L_143 - .L_142)


	//   ....[0]....
.L_142:
        /*0078*/ 	.word	0x000066b0


	//----- nvinfo : EIATTR_EXIT_INSTR_OFFSETS
	.align		4
.L_143:
        /*007c*/ 	.byte	0x04, 0x1c
        /*007e*/ 	.short	(.L_145 - .L_144)


	//   ....[0]....
.L_144:
        /*0080*/ 	.word	0x00004c10


	//   ....[1]....
        /*0084*/ 	.word	0x000065b0


	//   ....[2]....
        /*0088*/ 	.word	0x000066c0


	//----- nvinfo : EIATTR_CRS_STACK_SIZE
	.align		4
.L_145:
        /*008c*/ 	.byte	0x04, 0x1e
        /*008e*/ 	.short	(.L_147 - .L_146)
.L_146:
        /*0090*/ 	.word	0x00000000


	//----- nvinfo : EIATTR_CBANK_PARAM_SIZE
	.align		4
.L_147:
        /*0094*/ 	.byte	0x03, 0x19
        /*0096*/ 	.short	0x0020


	//----- nvinfo : EIATTR_PARAM_CBANK
	.align		4
        /*0098*/ 	.byte	0x04, 0x0a
        /*009a*/ 	.short	(.L_149 - .L_148)
	.align		4
.L_148:
        /*009c*/ 	.word	index@(.nv.constant0._Z22compress_genome_kernelPfPhPjii)
        /*00a0*/ 	.short	0x0380
        /*00a2*/ 	.short	0x0020


	//----- nvinfo : EIATTR_SW_WAR
	.align		4
.L_149:
        /*00a4*/ 	.byte	0x04, 0x36
        /*00a6*/ 	.short	(.L_151 - .L_150)
.L_150:
        /*00a8*/ 	.word	0x00000008
.L_151:


//--------------------- .nv.info._Z19create_elite_kernelP8GPUElitePffffj --------------------------
	.section	.nv.info._Z19create_elite_kernelP8GPUElitePffffj,"",@"SHT_CUDA_INFO"
	.sectionflags	@""
	.align	4


	//----- nvinfo : EIATTR_CUDA_API_VERSION
	.align		4
        /*0000*/ 	.byte	0x04, 0x37
        /*0002*/ 	.short	(.L_153 - .L_152)
.L_152:
        /*0004*/ 	.word	0x00000082


	//----- nvinfo : EIATTR_KPARAM_INFO
	.align		4
.L_153:
        /*0008*/ 	.byte	0x04, 0x17
        /*000a*/ 	.short	(.L_155 - .L_154)
.L_154:
        /*000c*/ 	.word	0x00000000
        /*0010*/ 	.short	0x0005
        /*0012*/ 	.short	0x001c
        /*0014*/ 	.byte	0x00, 0xf0, 0x11, 0x00


	//----- nvinfo : EIATTR_KPARAM_INFO
	.align		4
.L_155:
        /*0018*/ 	.byte	0x04, 0x17
        /*001a*/ 	.short	(.L_157 - .L_156)
.L_156:
        /*001c*/ 	.word	0x00000000
        /*0020*/ 	.short	0x0004
        /*0022*/ 	.short	0x0018
        /*0024*/ 	.byte	0x00, 0xf0, 0x11, 0x00


	//----- nvinfo : EIATTR_KPARAM_INFO
	.align		4
.L_157:
        /*0028*/ 	.byte	0x04, 0x17
        /*002a*/ 	.short	(.L_159 - .L_158)
.L_158:
        /*002c*/ 	.word	0x00000000
        /*0030*/ 	.short	0x0003
        /*0032*/ 	.short	0x0014
        /*0034*/ 	.byte	0x00, 0xf0, 0x11, 0x00


	//----- nvinfo : EIATTR_KPARAM_INFO
	.align		4
.L_159:
        /*0038*/ 	.byte	0x04, 0x17
        /*003a*/ 	.short	(.L_161 - .L_160)
.L_160:
        /*003c*/ 	.word	0x00000000
        /*0040*/ 	.short	0x0002
        /*0042*/ 	.short	0x0010
        /*0044*/ 	.byte	0x00, 0xf0, 0x11, 0x00


	//----- nvinfo : EIATTR_KPARAM_INFO
	.align		4
.L_161:
        /*0048*/ 	.byte	0x04, 0x17
        /*004a*/ 	.short	(.L_163 - .L_162)
.L_162:
        /*004c*/ 	.word	0x00000000
        /*0050*/ 	.short	0x0001
        /*0052*/ 	.short	0x0008
        /*0054*/ 	.byte	0x00, 0xf5, 0x21, 0x00


	//----- nvinfo : EIATTR_KPARAM_INFO
	.align		4
.L_163:
        /*0058*/ 	.byte	0x04, 0x17
        /*005a*/ 	.short	(.L_165 - .L_164)
.L_164:
        /*005c*/ 	.word	0x00000000
        /*0060*/ 	.short	0x0000
        /*0062*/ 	.short	0x0000
        /*0064*/ 	.byte	0x00, 0xf5, 0x21, 0x00


	//----- nvinfo : EIATTR_SPARSE_MMA_MASK
	.align		4
.L_165:
        /*0068*/ 	.byte	0x03, 0x50
        /*006a*/ 	.short	0x0000


	//----- nvinfo : EIATTR_MAXREG_COUNT
	.align		4
        /*006c*/ 	.byte	0x03, 0x1b
        /*006e*/ 	.short	0x00ff


	//----- nvinfo : EIATTR_MERCURY_ISA_VERSION
	.align		4
        /*0070*/ 	.byte	0x03, 0x5f
        /*0072*/ 	.short	0x0101


	//----- nvinfo : EIATTR_VRC_CTA_INIT_COUNT
	.align		4
        /*0074*/ 	.byte	0x02, 0x4a
	.zero		1
	.zero		1


	//----- nvinfo : EIATTR_EXIT_INSTR_OFFSETS
	.align		4
        /*0078*/ 	.byte	0x04, 0x1c
        /*007a*/ 	.short	(.L_167 - .L_166)


	//   ....[0]....
.L_166:
        /*007c*/ 	.word	0x00000030


	//   ....[1]....
        /*0080*/ 	.word	0x00000d90


	//----- nvinfo : EIATTR_CBANK_PARAM_SIZE
	.align		4
.L_167:
        /*0084*/ 	.byte	0x03, 0x19
        /*0086*/ 	.short	0x0020


	//----- nvinfo : EIATTR_PARAM_CBANK
	.align		4
        /*0088*/ 	.byte	0x04, 0x0a
        /*008a*/ 	.short	(.L_169 - .L_168)
	.align		4
.L_168:
        /*008c*/ 	.word	index@(.nv.constant0._Z19create_elite_kernelP8GPUElitePffffj)
        /*0090*/ 	.short	0x0380
        /*0092*/ 	.short	0x0020


	//----- nvinfo : EIATTR_SW_WAR
	.align		4
.L_169:
        /*0094*/ 	.byte	0x04, 0x36
        /*0096*/ 	.short	(.L_171 - .L_170)
.L_170:
        /*0098*/ 	.word	0x00000008
.L_171:


//--------------------- .nv.callgraph             --------------------------
	.section	.nv.callgraph,"",@"SHT_CUDA_CALLGRAPH"
	.align	4
	.sectionentsize	8
	.align		4
        /*0000*/ 	.word	0x00000000
	.align		4
        /*0004*/ 	.word	0xffffffff
	.align		4
        /*0008*/ 	.word	index@(_Z22compress_genome_kernelPfPhPjii)
	.align		4
        /*000c*/ 	.word	index@(__assertfail)
	.align		4
        /*0010*/ 	.word	0x00000000
	.align		4
        /*0014*/ 	.word	0xfffffffe
	.align		4
        /*0018*/ 	.word	0x00000000
	.align		4
        /*001c*/ 	.word	0xfffffffd
	.align		4
        /*0020*/ 	.word	0x00000000
	.align		4
        /*0024*/ 	.word	0xfffffffc


//--------------------- .nv.constant3             --------------------------
	.section	.nv.constant3,"a",@progbits
	.align	2
.nv.constant3:
	.type		d_generation_counter,@object
	.size		d_generation_counter,(.L_0 - d_generation_counter)
d_generation_counter:
	.zero		2
.L_0:


//--------------------- .nv.constant4             --------------------------
	.section	.nv.constant4,"a",@progbits
	.align	8
	.align		8
.nv.constant4:
        /*0000*/ 	.dword	__unnamed_1
	.align		8
        /*0008*/ 	.dword	$str
	.align		8
        /*0010*/ 	.dword	$str$1
	.align		8
        /*0018*/ 	.dword	__assertfail


//--------------------- .text._Z26adapt_embedding_dim_kernelPfPiif --------------------------
	.section	.text._Z26adapt_embedding_dim_kernelPfPiif,"ax",@progbits
	.align	128
        .global         _Z26adapt_embedding_dim_kernelPfPiif
        .type           _Z26adapt_embedding_dim_kernelPfPiif,@function
        .size           _Z26adapt_embedding_dim_kernelPfPiif,(.L_x_190 - _Z26adapt_embedding_dim_kernelPfPiif)
        .other          _Z26adapt_embedding_dim_kernelPfPiif,@"STO_CUDA_ENTRY STV_DEFAULT"
_Z26adapt_embedding_dim_kernelPfPiif:
.text._Z26adapt_embedding_dim_kernelPfPiif:
[----:B------:R-:W-:Y:S01]  /*0000*/  LDC R1, c[0x0][0x37c] ;  /* 0x0000df00ff017b82 */ /* 0x000fe20000000800 */
[----:B------:R-:W0:Y:S07]  /*0010*/  S2R R9, SR_TID.X ;  /* 0x0000000000097919 */ /* 0x000e2e0000002100 */
[----:B------:R-:W0:Y:S01]  /*0020*/  LDC.64 R2, c[0x0][0x380] ;  /* 0x0000e000ff027b82 */ /* 0x000e220000000a00 */
[----:B------:R-:W1:Y:S01]  /*0030*/  LDCU.64 UR6, c[0x0][0x358] ;  /* 0x00006b00ff0677ac */ /* 0x000e620008000a00 */
[----:B0-----:R-:W-:-:S05]  /*0040*/  IMAD.WIDE.U32 R2, R9, 0x4, R2 ;  /* 0x0000000409027825 */ /* 0x001fca00078e0002 */
[----:B-1----:R0:W5:Y:S01]  /*0050*/  LDG.E.CONSTANT R7, desc[UR6][R2.64] ;  /* 0x0000000602077981 */ /* 0x002162000c1e9900 */
[----:B------:R-:W1:Y:S02]  /*0060*/  LDCU UR4, c[0x0][0x360] ;  /* 0x00006c00ff0477ac */ /* 0x000e640008000800 */
[----:B-1----:R-:W-:Y:S01]  /*0070*/  UISETP.GE.U32.AND UP0, UPT, UR4, 0x2, UPT ;  /* 0x000000020400788c */ /* 0x002fe2000bf06070 */
[----:B------:R-:W-:Y:S08]  /*0080*/  BAR.SYNC.DEFER_BLOCKING 0x0 ;  /* 0x0000000000007b1d */ /* 0x000ff00000010000 */
[----:B0-----:R-:W-:Y:S05]  /*0090*/  BRA.U !UP0, `(.L_x_0) ;  /* 0x0000000108347547 */ /* 0x001fea000b800000 */
[----:B------:R-:W-:-:S07]  /*00a0*/  IMAD.U32 R0, RZ, RZ, UR4 ;  /* 0x00000004ff007e24 */ /* 0x000fce000f8e00ff */
.L_x_3:
[----:B------:R-:W-:Y:S01]  /*00b0*/  SHF.R.U32.HI R6, RZ, 0x1, R0 ;  /* 0x00000001ff067819 */ /* 0x000fe20000011600 */
[----:B------:R-:W-:Y:S03]  /*00c0*/  BSSY.RECONVERGENT B0, `(.L_x_1) ;  /* 0x0000006000007945 */ /* 0x000fe60003800200 */
[----:B------:R-:W-:-:S13]  /*00d0*/  ISETP.GE.U32.AND P0, PT, R9, R6, PT ;  /* 0x000000060900720c */ /* 0x000fda0003f06070 */
[----:B------:R-:W-:Y:S05]  /*00e0*/  @P0 BRA `(.L_x_2) ;  /* 0x00000000000c0947 */ /* 0x000fea0003800000 */
[----:B------:R-:W-:-:S06]  /*00f0*/  IMAD.WIDE.U32 R4, R6, 0x4, R2 ;  /* 0x0000000406047825 */ /* 0x000fcc00078e0002 */
[----:B------:R-:W2:Y:S02]  /*0100*/  LDG.E.CONSTANT R4, desc[UR6][R4.64] ;  /* 0x0000000604047981 */ /* 0x000ea4000c1e9900 */
[----:B--2--5:R-:W-:-:S07]  /*0110*/  FADD R7, R7, R4 ;  /* 0x0000000407077221 */ /* 0x024fce0000000000 */
.L_x_2:
[----:B------:R-:W-:Y:S05]  /*0120*/  BSYNC.RECONVERGENT B0 ;  /* 0x0000000000007941 */ /* 0x000fea0003800200 */
.L_x_1:
[----:B------:R-:W-:Y:S01]  /*0130*/  BAR.SYNC.DEFER_BLOCKING 0x0 ;  /* 0x0000000000007b1d */ /* 0x000fe20000010000 */
[----:B------:R-:W-:Y:S01]  /*0140*/  ISETP.GT.U32.AND P0, PT, R0, 0x3, PT ;  /* 0x000000030000780c */ /* 0x000fe20003f04070 */
[----:B------:R-:W-:-:S12]  /*0150*/  IMAD.MOV.U32 R0, RZ, RZ, R6 ;  /* 0x000000ffff007224 */ /* 0x000fd800078e0006 */
[----:B------:R-:W-:Y:S05]  /*0160*/  @P0 BRA `(.L_x_3) ;  /* 0xfffffffc00d00947 */ /* 0x000fea000383ffff */
.L_x_0:
[----:B------:R-:W-:-:S13]  /*0170*/  ISETP.NE.AND P0, PT, R9, RZ, PT ;  /* 0x000000ff0900720c */ /* 0x000fda0003f05270 */
[----:B------:R-:W-:Y:S05]  /*0180*/  @P0 EXIT ;  /* 0x000000000000094d */ /* 0x000fea0003800000 */
[----:B------:R-:W-:Y:S01]  /*0190*/  I2FP.F32.U32 R4, UR4 ;  /* 0x0000000400047c45 */ /* 0x000fe20008201000 */
[----:B------:R-:W-:Y:S03]  /*01a0*/  BSSY.RECONVERGENT B0, `(.L_x_4) ;  /* 0x000000c000007945 */ /* 0x000fe60003800200 */
[----:B------:R-:W0:Y:S08]  /*01b0*/  MUFU.RCP R3, R4 ;  /* 0x0000000400037308 */ /* 0x000e300000001000 */
[----:B-----5:R-:W1:Y:S01]  /*01c0*/  FCHK P0, R7, R4 ;  /* 0x0000000407007302 */ /* 0x020e620000000000 */
[----:B0-----:R-:W-:-:S04]  /*01d0*/  FFMA R0, -R4, R3, 1 ;  /* 0x3f80000004007423 */ /* 0x001fc80000000103 */
[----:B------:R-:W-:-:S04]  /*01e0*/  FFMA R0, R3, R0, R3 ;  /* 0x0000000003007223 */ /* 0x000fc80000000003 */
[----:B------:R-:W-:-:S04]  /*01f0*/  FFMA R3, R0, R7, RZ ;  /* 0x0000000700037223 */ /* 0x000fc800000000ff */
[----:B------:R-:W-:-:S04]  /*0200*/  FFMA R2, -R4, R3, R7 ;  /* 0x0000000304027223 */ /* 0x000fc80000000107 */
[----:B------:R-:W-:Y:S01]  /*0210*/  FFMA R0, R0, R2, R3 ;  /* 0x0000000200007223 */ /* 0x000fe20000000003 */
[----:B-1----:R-:W-:Y:S06]  /*0220*/  @!P0 BRA `(.L_x_5) ;  /* 0x00000000000c8947 */ /* 0x002fec0003800000 */
[----:B------:R-:W-:Y:S01]  /*0230*/  IMAD.MOV.U32 R3, RZ, RZ, R7 ;  /* 0x000000ffff037224 */ /* 0x000fe200078e0007 */
[----:B------:R-:W-:-:S07]  /*0240*/  MOV R2, 0x260 ;  /* 0x0000026000027802 */ /* 0x000fce0000000f00 */
[----:B------:R-:W-:Y:S05]  /*0250*/  CALL.REL.NOINC `($__internal_0_$__cuda_sm3x_div_rn_noftz_f32_slowpath) ;  /* 0x0000000000507944 */ /* 0x000fea0003c00000 */
.L_x_5:
[----:B------:R-:W-:Y:S05]  /*0260*/  BSYNC.RECONVERGENT B0 ;  /* 0x0000000000007941 */ /* 0x000fea0003800200 */
.L_x_4:
[----:B------:R-:W0:Y:S01]  /*0270*/  LDC.64 R6, c[0x0][0x390] ;  /* 0x0000e400ff067b82 */ /* 0x000e220000000a00 */
[----:B------:R-:W-:-:S07]  /*0280*/  UMOV UR4, 0x400 ;  /* 0x0000040000047882 */ /* 0x000fce0000000000 */
[----:B------:R-:W1:Y:S01]  /*0290*/  S2UR UR5, SR_CgaCtaId ;  /* 0x00000000000579c3 */ /* 0x000e620000008800 */
[----:B0-----:R-:W-:Y:S01]  /*02a0*/  FSETP.GT.AND P0, PT, R0, R7, PT ;  /* 0x000000070000720b */ /* 0x001fe20003f04000 */
[----:B------:R-:W-:-:S03]  /*02b0*/  VIADD R5, R6, 0x1 ;  /* 0x0000000106057836 */ /* 0x000fc60000000000 */
[----:B------:R-:W-:Y:S01]  /*02c0*/  ISETP.GT.OR P0, PT, R6, 0x9, !P0 ;  /* 0x000000090600780c */ /* 0x000fe20004704670 */
[----:B-1----:R-:W-:-:S12]  /*02d0*/  ULEA UR4, UR5, UR4, 0x18 ;  /* 0x0000000405047291 */ /* 0x002fd8000f8ec0ff */
[----:B------:R-:W0:Y:S01]  /*02e0*/  @!P0 LDC.64 R2, c[0x0][0x388] ;  /* 0x0000e200ff028b82 */ /* 0x000e220000000a00 */
[----:B------:R1:W-:Y:S04]  /*02f0*/  STS [UR4], R0 ;  /* 0x00000000ff007988 */ /* 0x0003e80008000804 */
[----:B0-----:R1:W-:Y:S01]  /*0300*/  @!P0 STG.E desc[UR6][R2.64], R5 ;  /* 0x0000000502008986 */ /* 0x0013e2000c101906 */
[----:B------:R-:W-:Y:S05]  /*0310*/  @!P0 EXIT ;  /* 0x000000000000894d */ /* 0x000fea0003800000 */
[----:B-1----:R-:W-:-:S05]  /*0320*/  FMUL R3, R7, 0.5 ;  /* 0x3f00000007037820 */ /* 0x002fca0000400000 */
[----:B------:R-:W-:-:S04]  /*0330*/  FSETP.GEU.AND P0, PT, R0, R3, PT ;  /* 0x000000030000720b */ /* 0x000fc80003f0e000 */
[----:B------:R-:W-:-:S13]  /*0340*/  ISETP.LT.OR P0, PT, R6, 0x3, P0 ;  /* 0x000000030600780c */ /* 0x000fda0000701670 */
[----:B------:R-:W-:Y:S05]  /*0350*/  @P0 EXIT ;  /* 0x000000000000094d */ /* 0x000fea0003800000 */
[----:B------:R-:W0:Y:S01]  /*0360*/  LDC.64 R2, c[0x0][0x388] ;  /* 0x0000e200ff027b82 */ /* 0x000e220000000a00 */
[----:B------:R-:W-:-:S05]  /*0370*/  VIADD R5, R6, 0xffffffff ;  /* 0xffffffff06057836 */ /* 0x000fca0000000000 */
[----:B0-----:R-:W-:Y:S01]  /*0380*/  STG.E desc[UR6][R2.64], R5 ;  /* 0x0000000502007986 */ /* 0x001fe2000c101906 */
[----:B------:R-:W-:Y:S05]  /*0390*/  EXIT ;  /* 0x000000000000794d */ /* 0x000fea0003800000 */
        .weak           $__internal_0_$__cuda_sm3x_div_rn_noftz_f32_slowpath
        .type           $__internal_0_$__cuda_sm3x_div_rn_noftz_f32_slowpath,@function
        .size           $__internal_0_$__cuda_sm3x_div_rn_noftz_f32_slowpath,(.L_x_190 - $__internal_0_$__cuda_sm3x_div_rn_noftz_f32_slowpath)
$__internal_0_$__cuda_sm3x_div_rn_noftz_f32_slowpath:
[----:B------:R-:W-:Y:S01]  /*03a0*/  SHF.R.U32.HI R5, RZ, 0x17, R4 ;  /* 0x00000017ff057819 */ /* 0x000fe20000011604 */
[----:B------:R-:W-:Y:S01]  /*03b0*/  BSSY.RECONVERGENT B1, `(.L_x_6) ;  /* 0x0000063000017945 */ /* 0x000fe20003800200 */
[----:B------:R-:W-:Y:S02]  /*03c0*/  SHF.R.U32.HI R0, RZ, 0x17, R3 ;  /* 0x00000017ff007819 */ /* 0x000fe40000011603 */
[----:B------:R-:W-:Y:S02]  /*03d0*/  LOP3.LUT R5, R5, 0xff, RZ, 0xc0, !PT ;  /* 0x000000ff05057812 */ /* 0x000fe400078ec0ff */
[----:B------:R-:W-:-:S03]  /*03e0*/  LOP3.LUT R10, R0, 0xff, RZ, 0xc0, !PT ;  /* 0x000000ff000a7812 */ /* 0x000fc600078ec0ff */
[----:B------:R-:W-:Y:S02]  /*03f0*/  VIADD R7, R5, 0xffffffff ;  /* 0xffffffff05077836 */ /* 0x000fe40000000000 */
[----:B------:R-:W-:-:S03]  /*0400*/  VIADD R8, R10, 0xffffffff ;  /* 0xffffffff0a087836 */ /* 0x000fc60000000000 */
[----:B------:R-:W-:-:S04]  /*0410*/  ISETP.GT.U32.AND P0, PT, R7, 0xfd, PT ;  /* 0x000000fd0700780c */ /* 0x000fc80003f04070 */
[----:B------:R-:W-:-:S13]  /*0420*/  ISETP.GT.U32.OR P0, PT, R8, 0xfd, P0 ;  /* 0x000000fd0800780c */ /* 0x000fda0000704470 */
[----:B------:R-:W-:Y:S01]  /*0430*/  @!P0 IMAD.MOV.U32 R6, RZ, RZ, RZ ;  /* 0x000000ffff068224 */ /* 0x000fe200078e00ff */
[----:B------:R-:W-:Y:S06]  /*0440*/  @!P0 BRA `(.L_x_7) ;  /* 0x0000000000608947 */ /* 0x000fec0003800000 */
[----:B------:R-:W-:Y:S01]  /*0450*/  FSETP.GTU.FTZ.AND P0, PT, |R3|, +INF , PT ;  /* 0x7f8000000300780b */ /* 0x000fe20003f1c200 */
[----:B------:R-:W-:Y:S01]  /*0460*/  IMAD.MOV.U32 R0, RZ, RZ, R4 ;  /* 0x000000ffff007224 */ /* 0x000fe200078e0004 */
[----:B------:R-:W-:-:S04]  /*0470*/  FSETP.GTU.FTZ.AND P1, PT, |R4|, +INF , PT ;  /* 0x7f8000000400780b */ /* 0x000fc80003f3c200 */
[----:B------:R-:W-:-:S13]  /*0480*/  PLOP3.LUT P0, PT, P0, P1, PT, 0xf8, 0x8f ;  /* 0x00000000008f781c */ /* 0x000fda0000703f70 */
[----:B------:R-:W-:Y:S05]  /*0490*/  @P0 BRA `(.L_x_8) ;  /* 0x00000004004c0947 */ /* 0x000fea0003800000 */
[----:B------:R-:W-:-:S13]  /*04a0*/  LOP3.LUT P0, RZ, R4, 0x7fffffff, R3, 0xc8, !PT ;  /* 0x7fffffff04ff7812 */ /* 0x000fda000780c803 */
[----:B------:R-:W-:Y:S05]  /*04b0*/  @!P0 BRA `(.L_x_9) ;  /* 0x00000004003c8947 */ /* 0x000fea0003800000 */
[C---:B------:R-:W-:Y:S02]  /*04c0*/  FSETP.NEU.FTZ.AND P2, PT, |R3|.reuse, +INF , PT ;  /* 0x7f8000000300780b */ /* 0x040fe40003f5d200 */
[----:B------:R-:W-:Y:S02]  /*04d0*/  FSETP.NEU.FTZ.AND P1, PT, |R0|, +INF , PT ;  /* 0x7f8000000000780b */ /* 0x000fe40003f3d200 */
[----:B------:R-:W-:-:S11]  /*04e0*/  FSETP.NEU.FTZ.AND P0, PT, |R3|, +INF , PT ;  /* 0x7f8000000300780b */ /* 0x000fd60003f1d200 */
[----:B------:R-:W-:Y:S05]  /*04f0*/  @!P1 BRA !P2, `(.L_x_9) ;  /* 0x00000004002c9947 */ /* 0x000fea0005000000 */
[----:B------:R-:W-:-:S04]  /*0500*/  LOP3.LUT P2, RZ, R3, 0x7fffffff, RZ, 0xc0, !PT ;  /* 0x7fffffff03ff7812 */ /* 0x000fc8000784c0ff */
[----:B------:R-:W-:-:S13]  /*0510*/  PLOP3.LUT P1, PT, P1, P2, PT, 0x2f, 0xf2 ;  /* 0x0000000000f2781c */ /* 0x000fda0000f24577 */
[----:B------:R-:W-:Y:S05]  /*0520*/  @P1 BRA `(.L_x_10) ;  /* 0x0000000400181947 */ /* 0x000fea0003800000 */
[----:B------:R-:W-:-:S04]  /*0530*/  LOP3.LUT P1, RZ, R4, 0x7fffffff, RZ, 0xc0, !PT ;  /* 0x7fffffff04ff7812 */ /* 0x000fc8000782c0ff */
[----:B------:R-:W-:-:S13]  /*0540*/  PLOP3.LUT P0, PT, P0, P1, PT, 0x2f, 0xf2 ;  /* 0x0000000000f2781c */ /* 0x000fda0000702577 */
[----:B------:R-:W-:Y:S05]  /*0550*/  @P0 BRA `(.L_x_11) ;  /* 0x0000000400000947 */ /* 0x000fea0003800000 */
[----:B------:R-:W-:Y:S02]  /*0560*/  ISETP.GE.AND P0, PT, R8, RZ, PT ;  /* 0x000000ff0800720c */ /* 0x000fe40003f06270 */
[----:B------:R-:W-:-:S11]  /*0570*/  ISETP.GE.AND P1, PT, R7, RZ, PT ;  /* 0x000000ff0700720c */ /* 0x000fd60003f26270 */
[----:B------:R-:W-:Y:S02]  /*0580*/  @P0 IMAD.MOV.U32 R6, RZ, RZ, RZ ;  /* 0x000000ffff060224 */ /* 0x000fe400078e00ff */
[----:B------:R-:W-:Y:S01]  /*0590*/  @!P0 FFMA R3, R3, 1.84467440737095516160e+19, RZ ;  /* 0x5f80000003038823 */ /* 0x000fe200000000ff */
[----:B------:R-:W-:Y:S02]  /*05a0*/  @!P0 IMAD.MOV.U32 R6, RZ, RZ, -0x40 ;  /* 0xffffffc0ff068424 */ /* 0x000fe400078e00ff */
[----:B------:R-:W-:Y:S02]  /*05b0*/  @!P1 FFMA R4, R0, 1.84467440737095516160e+19, RZ ;  /* 0x5f80000000049823 */ /* 0x000fe400000000ff */
[----:B------:R-:W-:-:S07]  /*05c0*/  @!P1 VIADD R6, R6, 0x40 ;  /* 0x0000004006069836 */ /* 0x000fce0000000000 */
.L_x_7:
[----:B------:R-:W-:Y:S01]  /*05d0*/  LEA R7, R5, 0xc0800000, 0x17 ;  /* 0xc080000005077811 */ /* 0x000fe200078eb8ff */
[----:B------:R-:W-:Y:S04]  /*05e0*/  BSSY.RECONVERGENT B2, `(.L_x_12) ;  /* 0x0000036000027945 */ /* 0x000fe80003800200 */
[----:B------:R-:W-:Y:S02]  /*05f0*/  IMAD.IADD R7, R4, 0x1, -R7 ;  /* 0x0000000104077824 */ /* 0x000fe400078e0a07 */
[----:B------:R-:W-:Y:S02]  /*0600*/  VIADD R4, R10, 0xffffff81 ;  /* 0xffffff810a047836 */ /* 0x000fe40000000000 */
[----:B------:R-:W0:Y:S01]  /*0610*/  MUFU.RCP R8, R7 ;  /* 0x0000000700087308 */ /* 0x000e220000001000 */
[----:B------:R-:W-:Y:S01]  /*0620*/  FADD.FTZ R9, -R7, -RZ ;  /* 0x800000ff07097221 */ /* 0x000fe20000010100 */
[C---:B------:R-:W-:Y:S01]  /*0630*/  IMAD R0, R4.reuse, -0x800000, R3 ;  /* 0xff80000004007824 */ /* 0x040fe200078e0203 */
[----:B------:R-:W-:-:S05]  /*0640*/  IADD3 R5, PT, PT, R4, 0x7f, -R5 ;  /* 0x0000007f04057810 */ /* 0x000fca0007ffe805 */
[----:B------:R-:W-:Y:S02]  /*0650*/  IMAD.IADD R5, R5, 0x1, R6 ;  /* 0x0000000105057824 */ /* 0x000fe400078e0206 */
[----:B0-----:R-:W-:-:S04]  /*0660*/  FFMA R11, R8, R9, 1 ;  /* 0x3f800000080b7423 */ /* 0x001fc80000000009 */
[----:B------:R-:W-:-:S04]  /*0670*/  FFMA R10, R8, R11, R8 ;  /* 0x0000000b080a7223 */ /* 0x000fc80000000008 */
[----:B------:R-:W-:-:S04]  /*0680*/  FFMA R3, R0, R10, RZ ;  /* 0x0000000a00037223 */ /* 0x000fc800000000ff */
[----:B------:R-:W-:-:S04]  /*0690*/  FFMA R8, R9, R3, R0 ;  /* 0x0000000309087223 */ /* 0x000fc80000000000 */
[----:B------:R-:W-:-:S04]  /*06a0*/  FFMA R11, R10, R8, R3 ;  /* 0x000000080a0b7223 */ /* 0x000fc80000000003 */
[----:B------:R-:W-:-:S04]  /*06b0*/  FFMA R8, R9, R11, R0 ;  /* 0x0000000b09087223 */ /* 0x000fc80000000000 */
[----:B------:R-:W-:-:S05]  /*06c0*/  FFMA R3, R10, R8, R11 ;  /* 0x000000080a037223 */ /* 0x000fca000000000b */
[----:B------:R-:W-:-:S04]  /*06d0*/  SHF.R.U32.HI R0, RZ, 0x17, R3 ;  /* 0x00000017ff007819 */ /* 0x000fc80000011603 */
[----:B------:R-:W-:-:S05]  /*06e0*/  LOP3.LUT R0, R0, 0xff, RZ, 0xc0, !PT ;  /* 0x000000ff00007812 */ /* 0x000fca00078ec0ff */
[----:B------:R-:W-:-:S04]  /*06f0*/  IMAD.IADD R6, R0, 0x1, R5 ;  /* 0x0000000100067824 */ /* 0x000fc800078e0205 */
[----:B------:R-:W-:-:S05]  /*0700*/  VIADD R0, R6, 0xffffffff ;  /* 0xffffffff06007836 */ /* 0x000fca0000000000 */
[----:B------:R-:W-:-:S13]  /*0710*/  ISETP.GE.U32.AND P0, PT, R0, 0xfe, PT ;  /* 0x000000fe0000780c */ /* 0x000fda0003f06070 */
[----:B------:R-:W-:Y:S05]  /*0720*/  @!P0 BRA `(.L_x_13) ;  /* 0x0000000000808947 */ /* 0x000fea0003800000 */
[----:B------:R-:W-:-:S13]  /*0730*/  ISETP.GT.AND P0, PT, R6, 0xfe, PT ;  /* 0x000000fe0600780c */ /* 0x000fda0003f04270 */
[----:B------:R-:W-:Y:S05]  /*0740*/  @P0 BRA `(.L_x_14) ;  /* 0x00000000006c0947 */ /* 0x000fea0003800000 */
[----:B------:R-:W-:-:S13]  /*0750*/  ISETP.GE.AND P0, PT, R6, 0x1, PT ;  /* 0x000000010600780c */ /* 0x000fda0003f06270 */
[----:B------:R-:W-:Y:S05]  /*0760*/  @P0 BRA `(.L_x_15) ;  /* 0x0000000000740947 */ /* 0x000fea0003800000 */
[----:B------:R-:W-:Y:S02]  /*0770*/  ISETP.GE.AND P0, PT, R6, -0x18, PT ;  /* 0xffffffe80600780c */ /* 0x000fe40003f06270 */
[----:B------:R-:W-:-:S11]  /*0780*/  LOP3.LUT R3, R3, 0x80000000, RZ, 0xc0, !PT ;  /* 0x8000000003037812 */ /* 0x000fd600078ec0ff */
[----:B------:R-:W-:Y:S05]  /*0790*/  @!P0 BRA `(.L_x_15) ;  /* 0x0000000000688947 */ /* 0x000fea0003800000 */
[-CC-:B------:R-:W-:Y:S01]  /*07a0*/  FFMA.RZ R0, R10, R8.reuse, R11.reuse ;  /* 0x000000080a007223 */ /* 0x180fe2000000c00b */
[----:B------:R-:W-:Y:S02]  /*07b0*/  VIADD R7, R6, 0x20 ;  /* 0x0000002006077836 */ /* 0x000fe40000000000 */
[-CC-:B------:R-:W-:Y:S01]  /*07c0*/  FFMA.RM R5, R10, R8.reuse, R11.reuse ;  /* 0x000000080a057223 */ /* 0x180fe2000000400b */
[----:B------:R-:W-:Y:S02]  /*07d0*/  ISETP.NE.AND P2, PT, R6, RZ, PT ;  /* 0x000000ff0600720c */ /* 0x000fe40003f45270 */
[----:B------:R-:W-:Y:S01]  /*07e0*/  LOP3.LUT R4, R0, 0x7fffff, RZ, 0xc0, !PT ;  /* 0x007fffff00047812 */ /* 0x000fe200078ec0ff */
[----:B------:R-:W-:Y:S01]  /*07f0*/  FFMA.RP R0, R10, R8, R11 ;  /* 0x000000080a007223 */ /* 0x000fe2000000800b */
[----:B------:R-:W-:Y:S01]  /*0800*/  ISETP.NE.AND P1, PT, R6, RZ, PT ;  /* 0x000000ff0600720c */ /* 0x000fe20003f25270 */
[----:B------:R-:W-:Y:S01]  /*0810*/  IMAD.MOV R6, RZ, RZ, -R6 ;  /* 0x000000ffff067224 */ /* 0x000fe200078e0a06 */
[----:B------:R-:W-:-:S02]  /*0820*/  LOP3.LUT R4, R4, 0x800000, RZ, 0xfc, !PT ;  /* 0x0080000004047812 */ /* 0x000fc400078efcff */
[----:B------:R-:W-:Y:S02]  /*0830*/  FSETP.NEU.FTZ.AND P0, PT, R0, R5, PT ;  /* 0x000000050000720b */ /* 0x000fe40003f1d000 */
[----:B------:R-:W-:Y:S02]  /*0840*/  SHF.L.U32 R7, R4, R7, RZ ;  /* 0x0000000704077219 */ /* 0x000fe400000006ff */
[----:B------:R-:W-:Y:S02]  /*0850*/  SEL R5, R6, RZ, P2 ;  /* 0x000000ff06057207 */ /* 0x000fe40001000000 */
[----:B------:R-:W-:Y:S02]  /*0860*/  ISETP.NE.AND P1, PT, R7, RZ, P1 ;  /* 0x000000ff0700720c */ /* 0x000fe40000f25270 */
[----:B------:R-:W-:Y:S02]  /*0870*/  SHF.R.U32.HI R5, RZ, R5, R4 ;  /* 0x00000005ff057219 */ /* 0x000fe40000011604 */
[----:B------:R-:W-:-:S02]  /*0880*/  PLOP3.LUT P0, PT, P0, P1, PT, 0xf8, 0x8f ;  /* 0x00000000008f781c */ /* 0x000fc40000703f70 */
[----:B------:R-:W-:Y:S02]  /*0890*/  SHF.R.U32.HI R7, RZ, 0x1, R5 ;  /* 0x00000001ff077819 */ /* 0x000fe40000011605 */
[----:B------:R-:W-:-:S04]  /*08a0*/  SEL R0, RZ, 0x1, !P0 ;  /* 0x00000001ff007807 */ /* 0x000fc80004000000 */
[----:B------:R-:W-:-:S04]  /*08b0*/  LOP3.LUT R0, R0, 0x1, R7, 0xf8, !PT ;  /* 0x0000000100007812 */ /* 0x000fc800078ef807 */
[----:B------:R-:W-:-:S05]  /*08c0*/  LOP3.LUT R0, R0, R5, RZ, 0xc0, !PT ;  /* 0x0000000500007212 */ /* 0x000fca00078ec0ff */
[----:B------:R-:W-:-:S05]  /*08d0*/  IMAD.IADD R0, R7, 0x1, R0 ;  /* 0x0000000107007824 */ /* 0x000fca00078e0200 */
[----:B------:R-:W-:Y:S01]  /*08e0*/  LOP3.LUT R3, R0, R3, RZ, 0xfc, !PT ;  /* 0x0000000300037212 */ /* 0x000fe200078efcff */
[----:B------:R-:W-:Y:S06]  /*08f0*/  BRA `(.L_x_15) ;  /* 0x0000000000107947 */ /* 0x000fec0003800000 */
.L_x_14:
[----:B------:R-:W-:-:S04]  /*0900*/  LOP3.LUT R3, R3, 0x80000000, RZ, 0xc0, !PT ;  /* 0x8000000003037812 */ /* 0x000fc800078ec0ff */
[----:B------:R-:W-:Y:S01]  /*0910*/  LOP3.LUT R3, R3, 0x7f800000, RZ, 0xfc, !PT ;  /* 0x7f80000003037812 */ /* 0x000fe200078efcff */
[----:B------:R-:W-:Y:S06]  /*0920*/  BRA `(.L_x_15) ;  /* 0x0000000000047947 */ /* 0x000fec0003800000 */
.L_x_13:
[----:B------:R-:W-:-:S07]  /*0930*/  IMAD R3, R5, 0x800000, R3 ;  /* 0x0080000005037824 */ /* 0x000fce00078e0203 */
.L_x_15:
[----:B------:R-:W-:Y:S05]  /*0940*/  BSYNC.RECONVERGENT B2 ;  /* 0x0000000000027941 */ /* 0x000fea0003800200 */
.L_x_12:
[----:B------:R-:W-:Y:S05]  /*0950*/  BRA `(.L_x_16) ;  /* 0x0000000000207947 */ /* 0x000fea0003800000 */
.L_x_11:
[----:B------:R-:W-:-:S04]  /*0960*/  LOP3.LUT R3, R4, 0x80000000, R3, 0x48, !PT ;  /* 0x8000000004037812 */ /* 0x000fc800078e4803 */
[----:B------:R-:W-:Y:S01]  /*0970*/  LOP3.LUT R3, R3, 0x7f800000, RZ, 0xfc, !PT ;  /* 0x7f80000003037812 */ /* 0x000fe200078efcff */
[----:B------:R-:W-:Y:S06]  /*0980*/  BRA `(.L_x_16) ;  /* 0x0000000000147947 */ /* 0x000fec0003800000 */
.L_x_10:
[----:B------:R-:W-:Y:S01]  /*0990*/  LOP3.LUT R3, R4, 0x80000000, R3, 0x48, !PT ;  /* 0x8000000004037812 */ /* 0x000fe200078e4803 */
[----:B------:R-:W-:Y:S06]  /*09a0*/  BRA `(.L_x_16) ;  /* 0x00000000000c7947 */ /* 0x000fec0003800000 */
.L_x_9:
[----:B------:R-:W0:Y:S01]  /*09b0*/  MUFU.RSQ R3, -QNAN ;  /* 0xffc0000000037908 */ /* 0x000e220000001400 */
[----:B------:R-:W-:Y:S05]  /*09c0*/  BRA `(.L_x_16) ;  /* 0x0000000000047947 */ /* 0x000fea0003800000 */
.L_x_8:
[----:B------:R-:W-:-:S07]  /*09d0*/  FADD.FTZ R3, R3, R0 ;  /* 0x0000000003037221 */ /* 0x000fce0000010000 */
.L_x_16:
[----:B------:R-:W-:Y:S05]  /*09e0*/  BSYNC.RECONVERGENT B1 ;  /* 0x0000000000017941 */ /* 0x000fea0003800200 */
.L_x_6:
[----:B0-----:R-:W-:Y:S02]  /*09f0*/  IMAD.MOV.U32 R0, RZ, RZ, R3 ;  /* 0x000000ffff007224 */ /* 0x001fe400078e0003 */
[----:B------:R-:W-:-:S04]  /*0a00*/  IMAD.MOV.U32 R3, RZ, RZ, 0x0 ;  /* 0x00000000ff037424 */ /* 0x000fc800078e00ff */
[----:B------:R-:W-:Y:S05]  /*0a10*/  RET.REL.NODEC R2 `(_Z26adapt_embedding_dim_kernelPfPiif) ;  /* 0xfffffff402787950 */ /* 0x000fea0003c3ffff */
.L_x_17:
[----:B------:R-:W-:-:S00]  /*0a20*/  BRA `(.L_x_17) ;  /* 0xfffffffc00fc7947 */ /* 0x000fc0000383ffff */
[----:B------:R-:W-:-:S00]  /*0a30*/  NOP ;  /* 0x0000000000007918 */ /* 0x000fc00000000000 */
        /* <DEDUP_REMOVED lines=12> */
.L_x_190:


//--------------------- .text._Z19insert_elite_kernelP8GPUElitePiS0_P11VoronoiCelli --------------------------
	.section	.text._Z19insert_elite_kernelP8GPUElitePiS0_P11VoronoiCelli,"ax",@progbits
	.align	128
        .global         _Z19insert_elite_kernelP8GPUElitePiS0_P11VoronoiCelli
        .type           _Z19insert_elite_kernelP8GPUElitePiS0_P11VoronoiCelli,@function
        .size           _Z19insert_elite_kernelP8GPUElitePiS0_P11VoronoiCelli,(.L_x_197 - _Z19insert_elite_kernelP8GPUElitePiS0_P11VoronoiCelli)
        .other          _Z19insert_elite_kernelP8GPUElitePiS0_P11VoronoiCelli,@"STO_CUDA_ENTRY STV_DEFAULT"
_Z19insert_elite_kernelP8GPUElitePiS0_P11VoronoiCelli:
.text._Z19insert_elite_kernelP8GPUElitePiS0_P11VoronoiCelli:
[----:B------:R-:W-:Y:S08]  /*0000*/  LDC R1, c[0x0][0x37c] ;  /* 0x0000df00ff017b82 */ /* 0x000ff00000000800 */
[----:B------:R-:W0:Y:S01]  /*0010*/  LDC.64 R2, c[0x0][0x388] ;  /* 0x0000e200ff027b82 */ /* 0x000e220000000a00 */
[----:B------:R-:W0:Y:S02]  /*0020*/  LDCU.64 UR6, c[0x0][0x358] ;  /* 0x00006b00ff0677ac */ /* 0x000e240008000a00 */
[----:B0-----:R-:W2:Y:S05]  /*0030*/  LDG.E R0, desc[UR6][R2.64] ;  /* 0x0000000602007981 */ /* 0x001eaa000c1e1900 */
[----:B------:R-:W0:Y:S01]  /*0040*/  S2UR UR8, SR_CTAID.X ;  /* 0x00000000000879c3 */ /* 0x000e220000002500 */
[----:B------:R-:W0:Y:S07]  /*0050*/  S2R R8, SR_TID.X ;  /* 0x0000000000087919 */ /* 0x000e2e0000002100 */
[----:B------:R-:W0:Y:S02]  /*0060*/  LDC R9, c[0x0][0x360] ;  /* 0x0000d800ff097b82 */ /* 0x000e240000000800 */
[----:B0-----:R-:W-:-:S05]  /*0070*/  IMAD R9, R9, UR8, R8 ;  /* 0x0000000809097c24 */ /* 0x001fca000f8e0208 */
[----:B--2---:R-:W-:-:S13]  /*0080*/  ISETP.GE.AND P1, PT, R9, R0, PT ;  /* 0x000000000900720c */ /* 0x004fda0003f26270 */
[----:B------:R-:W0:Y:S08]  /*0090*/  @!P1 LDC.64 R4, c[0x0][0x380] ;  /* 0x0000e000ff049b82 */ /* 0x000e300000000a00 */
[----:B------:R-:W1:Y:S01]  /*00a0*/  @!P1 LDC.64 R6, c[0x0][0x390] ;  /* 0x0000e400ff069b82 */ /* 0x000e620000000a00 */
[----:B0-----:R-:W-:-:S06]  /*00b0*/  @!P1 IMAD.WIDE R4, R9, 0x188, R4 ;  /* 0x0000018809049825 */ /* 0x001fcc00078e0204 */
[----:B------:R-:W2:Y:S04]  /*00c0*/  @!P1 LDG.E.64 R4, desc[UR6][R4.64+0x10] ;  /* 0x0000100604049981 */ /* 0x000ea8000c1e1b00 */
[----:B-1----:R-:W2:Y:S01]  /*00d0*/  @!P1 LDG.E.64.CONSTANT R6, desc[UR6][R6.64+0x10] ;  /* 0x0000100606069981 */ /* 0x002ea2000c1e9b00 */
[----:B------:R-:W0:Y:S01]  /*00e0*/  S2UR UR5, SR_CgaCtaId ;  /* 0x00000000000579c3 */ /* 0x000e220000008800 */
[----:B------:R-:W-:Y:S01]  /*00f0*/  PLOP3.LUT P0, PT, PT, PT, PT, 0x80, 0x8 ;  /* 0x000000000008781c */ /* 0x000fe20003f0f070 */
[----:B------:R-:W-:Y:S02]  /*0100*/  UMOV UR4, 0x400 ;  /* 0x0000040000047882 */ /* 0x000fe40000000000 */
[----:B0-----:R-:W-:Y:S01]  /*0110*/  ULEA UR4, UR5, UR4, 0x18 ;  /* 0x0000000405047291 */ /* 0x001fe2000f8ec0ff */
[----:B--2---:R-:W-:-:S04]  /*0120*/  @!P1 ISETP.NE.U32.AND P2, PT, R4, R6, PT ;  /* 0x000000060400920c */ /* 0x004fc80003f45070 */
[----:B------:R-:W-:Y:S02]  /*0130*/  @!P1 ISETP.NE.AND.EX P0, PT, R5, R7, PT, P2 ;  /* 0x000000070500920c */ /* 0x000fe40003f05320 */
[----:B------:R-:W-:-:S11]  /*0140*/  ISETP.NE.AND P1, PT, R8, RZ, PT ;  /* 0x000000ff0800720c */ /* 0x000fd60003f25270 */
[----:B------:R-:W0:Y:S02]  /*0150*/  @!P0 S2R R9, SR_CgaCtaId ;  /* 0x0000000000098919 */ /* 0x000e240000008800 */
[----:B------:R-:W-:Y:S01]  /*0160*/  @!P1 STS.U8 [UR4], RZ ;  /* 0x000000ffff009988 */ /* 0x000fe20008000004 */
[----:B------:R-:W-:Y:S01]  /*0170*/  IMAD.MOV.U32 R6, RZ, RZ, 0x1 ;  /* 0x00000001ff067424 */ /* 0x000fe200078e00ff */
[----:B------:R-:W-:-:S04]  /*0180*/  @!P0 MOV R0, 0x400 ;  /* 0x0000040000008802 */ /* 0x000fc80000000f00 */
[----:B------:R-:W-:Y:S02]  /*0190*/  @!P0 PRMT R4, R6, 0x7610, R4 ;  /* 0x0000761006048816 */ /* 0x000fe40000000004 */
[----:B0-----:R-:W-:Y:S01]  /*01a0*/  @!P0 LEA R9, R9, R0, 0x18 ;  /* 0x0000000009098211 */ /* 0x001fe200078ec0ff */
[----:B------:R-:W-:Y:S06]  /*01b0*/  BAR.SYNC.DEFER_BLOCKING 0x0 ;  /* 0x0000000000007b1d */ /* 0x000fec0000010000 */
[----:B------:R-:W-:Y:S02]  /*01c0*/  @!P0 STS.U8 [R9], R4 ;  /* 0x0000000409008388 */ /* 0x000fe40000000000 */
[----:B------:R-:W-:Y:S06]  /*01d0*/  BAR.SYNC.DEFER_BLOCKING 0x0 ;  /* 0x0000000000007b1d */ /* 0x000fec0000010000 */
[----:B------:R-:W0:Y:S01]  /*01e0*/  LDS.U8 R0, [UR4] ;  /* 0x00000004ff007984 */ /* 0x000e220008000000 */
[----:B------:R-:W-:Y:S01]  /*01f0*/  LOP3.LUT P0, RZ, R8, UR8, RZ, 0xfc, !PT ;  /* 0x0000000808ff7c12 */ /* 0x000fe2000f80fcff */
[----:B------:R-:W1:Y:S03]  /*0200*/  LDCU.64 UR8, c[0x0][0x390] ;  /* 0x00007200ff0877ac */ /* 0x000e660008000a00 */
[----:B0-----:R-:W-:-:S13]  /*0210*/  ISETP.NE.OR P0, PT, R0, RZ, P0 ;  /* 0x000000ff0000720c */ /* 0x001fda0000705670 */
[----:B-1----:R-:W-:Y:S05]  /*0220*/  @P0 EXIT ;  /* 0x000000000000094d */ /* 0x002fea0003800000 */
[----:B------:R-:W0:Y:S01]  /*0230*/  S2R R5, SR_LANEID ;  /* 0x0000000000057919 */ /* 0x000e220000000000 */
[----:B------:R-:W-:Y:S02]  /*0240*/  VOTEU.ANY UR4, UPT, PT ;  /* 0x0000000000047886 */ /* 0x000fe400038e0100 */
[----:B------:R-:W0:Y:S08]  /*0250*/  FLO.U32 R0, UR4 ;  /* 0x0000000400007d00 */ /* 0x000e3000080e0000 */
[----:B------:R-:W1:Y:S01]  /*0260*/  POPC R7, UR4 ;  /* 0x0000000400077d09 */ /* 0x000e620008000000 */
[----:B0-----:R-:W-:-:S13]  /*0270*/  ISETP.EQ.U32.AND P0, PT, R0, R5, PT ;  /* 0x000000050000720c */ /* 0x001fda0003f02070 */
[----:B-1----:R-:W2:Y:S01]  /*0280*/  @P0 ATOMG.E.ADD.STRONG.GPU PT, R7, desc[UR6][R2.64], R7 ;  /* 0x80000007020709a8 */ /* 0x002ea200081ef106 */
[----:B------:R-:W0:Y:S02]  /*0290*/  S2R R4, SR_LTMASK ;  /* 0x0000000000047919 */ /* 0x000e240000003900 */
[----:B0-----:R-:W-:-:S06]  /*02a0*/  LOP3.LUT R4, R4, UR4, RZ, 0xc0, !PT ;  /* 0x0000000404047c12 */ /* 0x001fcc000f8ec0ff */
[----:B------:R-:W0:Y:S01]  /*02b0*/  POPC R4, R4 ;  /* 0x0000000400047309 */ /* 0x000e220000000000 */
[----:B--2---:R-:W0:Y:S02]  /*02c0*/  SHFL.IDX PT, R5, R7, R0, 0x1f ;  /* 0x00001f0007057589 */ /* 0x004e2400000e0000 */
[----:B0-----:R-:W-:-:S05]  /*02d0*/  IMAD.IADD R5, R5, 0x1, R4 ;  /* 0x0000000105057824 */ /* 0x001fca00078e0204 */
[----:B------:R-:W-:-:S13]  /*02e0*/  ISETP.GT.AND P0, PT, R5, 0x270f, PT ;  /* 0x0000270f0500780c */ /* 0x000fda0003f04270 */
[----:B------:R-:W-:Y:S05]  /*02f0*/  @P0 EXIT ;  /* 0x000000000000094d */ /* 0x000fea0003800000 */
[----:B------:R-:W0:Y:S01]  /*0300*/  LDC.64 R2, c[0x0][0x380] ;  /* 0x0000e000ff027b82 */ /* 0x000e220000000a00 */
[----:B------:R-:W-:Y:S01]  /*0310*/  UMOV UR4, URZ ;  /* 0x000000ff00047c82 */ /* 0x000fe20008000000 */
[----:B0-----:R-:W-:-:S04]  /*0320*/  IMAD.WIDE R2, R5, 0x188, R2 ;  /* 0x0000018805027825 */ /* 0x001fc800078e0202 */
[----:B------:R-:W-:Y:S02]  /*0330*/  IMAD.MOV.U32 R0, RZ, RZ, R2 ;  /* 0x000000ffff007224 */ /* 0x000fe400078e0002 */
[----:B------:R-:W-:-:S07]  /*0340*/  IMAD.MOV.U32 R7, RZ, RZ, R3 ;  /* 0x000000ffff077224 */ /* 0x000fce00078e0003 */
.L_x_18:
[----:B0-----:R-:W-:Y:S02]  /*0350*/  IMAD.U32 R2, RZ, RZ, UR8 ;  /* 0x00000008ff027e24 */ /* 0x001fe4000f8e00ff */
[----:B------:R-:W-:-:S05]  /*0360*/  IMAD.U32 R3, RZ, RZ, UR9 ;  /* 0x00000009ff037e24 */ /* 0x000fca000f8e00ff */
[----:B------:R0:W2:Y:S01]  /*0370*/  LDG.E.64.CONSTANT R4, desc[UR6][R2.64] ;  /* 0x0000000602047981 */ /* 0x0000a2000c1e9b00 */
[----:B------:R-:W-:Y:S02]  /*0380*/  UIADD3 UR8, UP0, UPT, UR8, 0x8, URZ ;  /* 0x0000000808087890 */ /* 0x000fe4000ff1e0ff */
[----:B------:R-:W-:Y:S02]  /*0390*/  UIADD3 UR5, UPT, UPT, UR4, 0x1, URZ ;  /* 0x0000000104057890 */ /* 0x000fe4000fffe0ff */
[----:B------:R-:W-:Y:S02]  /*03a0*/  UIADD3.X UR9, UPT, UPT, URZ, UR9, URZ, UP0, !UPT ;  /* 0x00000009ff097290 */ /* 0x000fe400087fe4ff */
[----:B------:R-:W-:Y:S01]  /*03b0*/  UISETP.GE.U32.AND UP0, UPT, UR4, 0x30, UPT ;  /* 0x000000300400788c */ /* 0x000fe2000bf06070 */
[----:B0-----:R-:W-:Y:S01]  /*03c0*/  IMAD.MOV.U32 R2, RZ, RZ, R0 ;  /* 0x000000ffff027224 */ /* 0x001fe200078e0000 */
[----:B------:R-:W-:Y:S01]  /*03d0*/  IADD3 R0, P0, PT, R0, 0x8, RZ ;  /* 0x0000000800007810 */ /* 0x000fe20007f1e0ff */
[----:B------:R-:W-:Y:S01]  /*03e0*/  IMAD.MOV.U32 R3, RZ, RZ, R7 ;  /* 0x000000ffff037224 */ /* 0x000fe200078e0007 */
[----:B------:R-:W-:-:S03]  /*03f0*/  UMOV UR4, UR5 ;  /* 0x0000000500047c82 */ /* 0x000fc60008000000 */
[----:B------:R-:W-:Y:S01]  /*0400*/  IMAD.X R7, RZ, RZ, R7, P0 ;  /* 0x000000ffff077224 */ /* 0x000fe200000e0607 */
[----:B--2---:R0:W-:Y:S01]  /*0410*/  STG.E.64 desc[UR6][R2.64], R4 ;  /* 0x0000000402007986 */ /* 0x0041e2000c101b06 */
[----:B------:R-:W-:Y:S06]  /*0420*/  BRA.U !UP0, `(.L_x_18) ;  /* 0xfffffffd08c87547 */ /* 0x000fec000b83ffff */
[----:B------:R-:W-:Y:S05]  /*0430*/  EXIT ;  /* 0x000000000000794d */ /* 0x000fea0003800000 */
.L_x_19:
        /* <DEDUP_REMOVED lines=12> */
.L_x_197:


//--------------------- .text._Z23diresa_embedding_kernelPfS_S_ii --------------------------
	.section	.text._Z23diresa_embedding_kernelPfS_S_ii,"ax",@progbits
	.align	128
        .global         _Z23diresa_embedding_kernelPfS_S_ii
        .type           _Z23diresa_embedding_kernelPfS_S_ii,@function
        .size           _Z23diresa_embedding_kernelPfS_S_ii,(.L_x_192 - _Z23diresa_embedding_kernelPfS_S_ii)
        .other          _Z23diresa_embedding_kernelPfS_S_ii,@"STO_CUDA_ENTRY STV_DEFAULT"
_Z23diresa_embedding_kernelPfS_S_ii:
.text._Z23diresa_embedding_kernelPfS_S_ii:
[----:B------:R-:W-:Y:S01]  /*0000*/  LDC R1, c[0x0][0x37c] ;  /* 0x0000df00ff017b82 */ /* 0x000fe20000000800 */
[----:B------:R-:W0:Y:S07]  /*0010*/  S2R R5, SR_TID.X ;  /* 0x0000000000057919 */ /* 0x000e2e0000002100 */
[----:B------:R-:W0:Y:S08]  /*0020*/  S2UR UR4, SR_CTAID.X ;  /* 0x00000000000479c3 */ /* 0x000e300000002500 */
[----:B------:R-:W0:Y:S08]  /*0030*/  LDC R8, c[0x0][0x360] ;  /* 0x0000d800ff087b82 */ /* 0x000e300000000800 */
[----:B------:R-:W1:Y:S01]  /*0040*/  LDC R3, c[0x0][0x39c] ;  /* 0x0000e700ff037b82 */ /* 0x000e620000000800 */
[----:B0-----:R-:W-:-:S05]  /*0050*/  IMAD R8, R8, UR4, R5 ;  /* 0x0000000408087c24 */ /* 0x001fca000f8e0205 */
[----:B-1----:R-:W-:-:S13]  /*0060*/  ISETP.GE.AND P0, PT, R8, R3, PT ;  /* 0x000000030800720c */ /* 0x002fda0003f06270 */
[----:B------:R-:W-:Y:S05]  /*0070*/  @P0 EXIT ;  /* 0x000000000000094d */ /* 0x000fea0003800000 */
[----:B------:R-:W0:Y:S01]  /*0080*/  LDCU UR9, c[0x0][0x398] ;  /* 0x00007300ff0977ac */ /* 0x000e220008000800 */
[----:B------:R-:W-:Y:S01]  /*0090*/  HFMA2 R9, -RZ, RZ, 0, 0 ;  /* 0x00000000ff097431 */ /* 0x000fe200000001ff */
[----:B------:R-:W1:Y:S01]  /*00a0*/  LDCU.64 UR10, c[0x0][0x358] ;  /* 0x00006b00ff0a77ac */ /* 0x000e620008000a00 */
[----:B0-----:R-:W-:-:S09]  /*00b0*/  UISETP.GE.AND UP0, UPT, UR9, 0x1, UPT ;  /* 0x000000010900788c */ /* 0x001fd2000bf06270 */
[----:B-1----:R-:W-:Y:S05]  /*00c0*/  BRA.U !UP0, `(.L_x_20) ;  /* 0x0000000908e07547 */ /* 0x002fea000b800000 */
[----:B------:R-:W-:Y:S01]  /*00d0*/  UISETP.GE.U32.AND UP1, UPT, UR9, 0x4, UPT ;  /* 0x000000040900788c */ /* 0x000fe2000bf26070 */
[----:B------:R-:W-:Y:S01]  /*00e0*/  MOV R9, RZ ;  /* 0x000000ff00097202 */ /* 0x000fe20000000f00 */
[----:B------:R-:W-:Y:S01]  /*00f0*/  ULOP3.LUT UR6, UR9, 0x3, URZ, 0xc0, !UPT ;  /* 0x0000000309067892 */ /* 0x000fe2000f8ec0ff */
[----:B------:R-:W-:-:S03]  /*0100*/  MOV R10, RZ ;  /* 0x000000ff000a7202 */ /* 0x000fc60000000f00 */
[----:B------:R-:W-:-:S03]  /*0110*/  UISETP.NE.AND UP0, UPT, UR6, URZ, UPT ;  /* 0x000000ff0600728c */ /* 0x000fc6000bf05270 */
[----:B------:R-:W-:Y:S08]  /*0120*/  BRA.U !UP1, `(.L_x_21) ;  /* 0x00000005098c7547 */ /* 0x000ff0000b800000 */
[----:B------:R-:W0:Y:S01]  /*0130*/  LDCU.64 UR4, c[0x0][0x380] ;  /* 0x00007000ff0477ac */ /* 0x000e220008000a00 */
[----:B------:R-:W1:Y:S01]  /*0140*/  LDC.64 R4, c[0x0][0x390] ;  /* 0x0000e400ff047b82 */ /* 0x000e620000000a00 */
[----:B------:R-:W-:Y:S01]  /*0150*/  MOV R9, RZ ;  /* 0x000000ff00097202 */ /* 0x000fe20000000f00 */
[----:B------:R-:W-:Y:S01]  /*0160*/  ULOP3.LUT UR7, UR9, 0x7ffffffc, URZ, 0xc0, !UPT ;  /* 0x7ffffffc09077892 */ /* 0x000fe2000f8ec0ff */
[----:B------:R-:W-:-:S03]  /*0170*/  MOV R11, R8 ;  /* 0x00000008000b7202 */ /* 0x000fc60000000f00 */
[----:B------:R-:W-:Y:S02]  /*0180*/  UIADD3 UR8, UPT, UPT, -UR7, URZ, URZ ;  /* 0x000000ff07087290 */ /* 0x000fe4000fffe1ff */
[----:B------:R-:W-:Y:S01]  /*0190*/  MOV R10, UR7 ;  /* 0x00000007000a7c02 */ /* 0x000fe20008000f00 */
[----:B0-----:R-:W-:-:S04]  /*01a0*/  UIADD3 UR4, UP1, UPT, UR4, 0x8, URZ ;  /* 0x0000000804047890 */ /* 0x001fc8000ff3e0ff */
[----:B------:R-:W-:Y:S02]  /*01b0*/  UIADD3.X UR5, UPT, UPT, URZ, UR5, URZ, UP1, !UPT ;  /* 0x00000005ff057290 */ /* 0x000fe40008ffe4ff */
[----:B------:R-:W-:-:S04]  /*01c0*/  MOV R6, UR4 ;  /* 0x0000000400067c02 */ /* 0x000fc80008000f00 */
[----:B------:R-:W-:-:S07]  /*01d0*/  MOV R7, UR5 ;  /* 0x0000000500077c02 */ /* 0x000fce0008000f00 */
.L_x_22:
[----:B-1----:R-:W-:Y:S01]  /*01e0*/  IMAD.WIDE R12, R11, 0x4, R4 ;  /* 0x000000040b0c7825 */ /* 0x002fe200078e0204 */
[----:B------:R-:W2:Y:S04]  /*01f0*/  LDG.E.CONSTANT R16, desc[UR10][R6.64+-0x8] ;  /* 0xfffff80a06107981 */ /* 0x000ea8000c1e9900 */
[----:B------:R-:W2:Y:S01]  /*0200*/  LDG.E.CONSTANT R17, desc[UR10][R12.64] ;  /* 0x0000000a0c117981 */ /* 0x000ea2000c1e9900 */
[----:B------:R-:W-:-:S03]  /*0210*/  IMAD.WIDE R14, R3, 0x4, R12 ;  /* 0x00000004030e7825 */ /* 0x000fc600078e020c */
[----:B------:R-:W3:Y:S04]  /*0220*/  LDG.E.CONSTANT R2, desc[UR10][R6.64+-0x4] ;  /* 0xfffffc0a06027981 */ /* 0x000ee8000c1e9900 */
[----:B------:R0:W3:Y:S01]  /*0230*/  LDG.E.CONSTANT R23, desc[UR10][R14.64] ;  /* 0x0000000a0e177981 */ /* 0x0000e2000c1e9900 */
[----:B------:R-:W-:-:S03]  /*0240*/  IMAD.WIDE R18, R3, 0x4, R14 ;  /* 0x0000000403127825 */ /* 0x000fc600078e020e */
[----:B------:R-:W4:Y:S01]  /*0250*/  LDG.E.CONSTANT R22, desc[UR10][R6.64] ;  /* 0x0000000a06167981 */ /* 0x000f22000c1e9900 */
[----:B------:R-:W-:-:S03]  /*0260*/  IMAD.WIDE R20, R3, 0x4, R18 ;  /* 0x0000000403147825 */ /* 0x000fc600078e0212 */
[----:B------:R-:W4:Y:S04]  /*0270*/  LDG.E.CONSTANT R25, desc[UR10][R18.64] ;  /* 0x0000000a12197981 */ /* 0x000f28000c1e9900 */
[----:B------:R-:W5:Y:S04]  /*0280*/  LDG.E.CONSTANT R24, desc[UR10][R6.64+0x4] ;  /* 0x0000040a06187981 */ /* 0x000f68000c1e9900 */
[----:B------:R-:W5:Y:S01]  /*0290*/  LDG.E.CONSTANT R21, desc[UR10][R20.64] ;  /* 0x0000000a14157981 */ /* 0x000f62000c1e9900 */
[----:B0-----:R-:W-:Y:S01]  /*02a0*/  HFMA2 R15, -RZ, RZ, 1.125, -9232 ;  /* 0x3c80f082ff0f7431 */ /* 0x001fe200000001ff */
[----:B------:R-:W-:-:S04]  /*02b0*/  UIADD3 UR8, UPT, UPT, UR8, 0x4, URZ ;  /* 0x0000000408087890 */ /* 0x000fc8000fffe0ff */
[----:B------:R-:W-:Y:S01]  /*02c0*/  UISETP.NE.AND UP1, UPT, UR8, URZ, UPT ;  /* 0x000000ff0800728c */ /* 0x000fe2000bf25270 */
[----:B------:R-:W-:Y:S01]  /*02d0*/  LEA R11, R3, R11, 0x2 ;  /* 0x0000000b030b7211 */ /* 0x000fe200078e10ff */
[----:B--2---:R-:W-:-:S04]  /*02e0*/  FMUL R16, R16, R17 ;  /* 0x0000001110107220 */ /* 0x004fc80000400000 */
[----:B------:R-:W-:Y:S01]  /*02f0*/  FMUL R0, |R16|, 2.8853900432586669922 ;  /* 0x4038aa3b10007820 */ /* 0x000fe20000400200 */
[----:B---3--:R-:W-:-:S05]  /*0300*/  FMUL R2, R2, R23 ;  /* 0x0000001702027220 */ /* 0x008fca0000400000 */
[----:B------:R-:W0:Y:S01]  /*0310*/  MUFU.EX2 R0, R0 ;  /* 0x0000000000007308 */ /* 0x000e220000000800 */
[----:B------:R-:W-:-:S07]  /*0320*/  FMUL R14, |R2|, 2.8853900432586669922 ;  /* 0x4038aa3b020e7820 */ /* 0x000fce0000400200 */
[----:B------:R-:W1:Y:S01]  /*0330*/  MUFU.EX2 R14, R14 ;  /* 0x0000000e000e7308 */ /* 0x000e620000000800 */
[----:B----4-:R-:W-:Y:S01]  /*0340*/  FMUL R12, R22, R25 ;  /* 0x00000019160c7220 */ /* 0x010fe20000400000 */
[----:B-----5:R-:W-:-:S03]  /*0350*/  FMUL R13, R24, R21 ;  /* 0x00000015180d7220 */ /* 0x020fc60000400000 */
[----:B------:R-:W-:Y:S01]  /*0360*/  FMUL R18, |R12|, 2.8853900432586669922 ;  /* 0x4038aa3b0c127820 */ /* 0x000fe20000400200 */
[----:B0-----:R-:W-:Y:S01]  /*0370*/  FADD R17, R0, 1 ;  /* 0x3f80000000117421 */ /* 0x001fe20000000000 */
[----:B------:R-:W-:-:S03]  /*0380*/  FMUL R20, |R13|, 2.8853900432586669922 ;  /* 0x4038aa3b0d147820 */ /* 0x000fc60000400200 */
[----:B------:R-:W0:Y:S01]  /*0390*/  MUFU.RCP R19, R17 ;  /* 0x0000001100137308 */ /* 0x000e220000001000 */
[----:B-1----:R-:W-:-:S07]  /*03a0*/  FADD R21, R14, 1 ;  /* 0x3f8000000e157421 */ /* 0x002fce0000000000 */
[----:B------:R-:W1:Y:S01]  /*03b0*/  MUFU.EX2 R18, R18 ;  /* 0x0000001200127308 */ /* 0x000e620000000800 */
[----:B------:R-:W-:-:S07]  /*03c0*/  FMUL R0, R16, R16 ;  /* 0x0000001010007220 */ /* 0x000fce0000400000 */
[----:B------:R-:W2:Y:S01]  /*03d0*/  MUFU.EX2 R20, R20 ;  /* 0x0000001400147308 */ /* 0x000ea20000000800 */
[----:B------:R-:W-:Y:S01]  /*03e0*/  MOV R14, 0x3f800000 ;  /* 0x3f800000000e7802 */ /* 0x000fe20000000f00 */
[----:B------:R-:W-:-:S06]  /*03f0*/  FFMA R23, R0, R15, -0.052303962409496307373 ;  /* 0xbd563cae00177423 */ /* 0x000fcc000000000f */
[----:B------:R-:W3:Y:S01]  /*0400*/  MUFU.RCP R21, R21 ;  /* 0x0000001500157308 */ /* 0x000ee20000001000 */
[----:B------:R-:W-:Y:S01]  /*0410*/  FFMA R23, R0, R23, 0.1331529766321182251 ;  /* 0x3e08594100177423 */ /* 0x000fe20000000017 */
[----:B0-----:R-:W-:Y:S01]  /*0420*/  FFMA R19, R19, -2, R14 ;  /* 0xc000000013137823 */ /* 0x001fe2000000000e */
[----:B------:R-:W-:Y:S01]  /*0430*/  FSETP.GE.AND P2, PT, |R16|, 9.010913848876953125, PT ;  /* 0x41102cb41000780b */ /* 0x000fe20003f46200 */
[----:B-1----:R-:W-:Y:S01]  /*0440*/  FADD R17, R18, 1 ;  /* 0x3f80000012117421 */ /* 0x002fe20000000000 */
[----:B------:R-:W-:Y:S01]  /*0450*/  FMUL R18, R2, R2 ;  /* 0x0000000202127220 */ /* 0x000fe20000400000 */
[----:B------:R-:W-:Y:S01]  /*0460*/  FSETP.GE.AND P0, PT, |R16|, 0.60000002384185791016, PT ;  /* 0x3f19999a1000780b */ /* 0x000fe20003f06200 */
[----:B------:R-:W-:Y:S01]  /*0470*/  FFMA R25, R0, R23, -0.33332768082618713379 ;  /* 0xbeaaa9ed00197423 */ /* 0x000fe20000000017 */
[----:B--2---:R-:W-:Y:S01]  /*0480*/  FADD R22, R20, 1 ;  /* 0x3f80000014167421 */ /* 0x004fe20000000000 */
[----:B------:R-:W-:Y:S01]  /*0490*/  FSEL R23, R19, 1, !P2 ;  /* 0x3f80000013177808 */ /* 0x000fe20005000000 */
[----:B------:R-:W-:-:S02]  /*04a0*/  FFMA R27, R18, R15, -0.052303962409496307373 ;  /* 0xbd563cae121b7423 */ /* 0x000fc4000000000f */
[----:B------:R-:W0:Y:S01]  /*04b0*/  MUFU.RCP R19, R22 ;  /* 0x0000001600137308 */ /* 0x000e220000001000 */
[----:B------:R-:W-:Y:S01]  /*04c0*/  FSETP.GE.AND P1, PT, |R2|, 9.010913848876953125, PT ;  /* 0x41102cb40200780b */ /* 0x000fe20003f26200 */
[----:B------:R-:W-:Y:S01]  /*04d0*/  FFMA R27, R18, R27, 0.1331529766321182251 ;  /* 0x3e085941121b7423 */ /* 0x000fe2000000001b */
[----:B------:R-:W-:Y:S01]  /*04e0*/  FSETP.GE.AND P2, PT, |R2|, 0.60000002384185791016, PT ;  /* 0x3f19999a0200780b */ /* 0x000fe20003f46200 */
[----:B---3--:R-:W-:-:S04]  /*04f0*/  FFMA R21, R21, -2, R14 ;  /* 0xc000000015157823 */ /* 0x008fc8000000000e */
[----:B------:R-:W1:Y:S01]  /*0500*/  MUFU.RCP R17, R17 ;  /* 0x0000001100117308 */ /* 0x000e620000001000 */
[----:B------:R-:W-:Y:S01]  /*0510*/  FFMA R25, R0, R25, RZ ;  /* 0x0000001900197223 */ /* 0x000fe200000000ff */
[----:B------:R-:W-:Y:S01]  /*0520*/  FSEL R21, R21, 1, !P1 ;  /* 0x3f80000015157808 */ /* 0x000fe20004800000 */
[----:B------:R-:W-:Y:S01]  /*0530*/  FFMA R0, R18, R27, -0.33332768082618713379 ;  /* 0xbeaaa9ed12007423 */ /* 0x000fe2000000001b */
[--C-:B------:R-:W-:Y:S01]  /*0540*/  LOP3.LUT R20, R23, 0x80000000, R16.reuse, 0xb8, !PT ;  /* 0x8000000017147812 */ /* 0x100fe200078eb810 */
[----:B------:R-:W-:Y:S01]  /*0550*/  @!P0 FFMA R20, R16, R25, R16 ;  /* 0x0000001910148223 */ /* 0x000fe20000000010 */
[----:B------:R-:W-:Y:S01]  /*0560*/  LOP3.LUT R16, R21, 0x80000000, R2, 0xb8, !PT ;  /* 0x8000000015107812 */ /* 0x000fe200078eb802 */
[----:B------:R-:W-:Y:S01]  /*0570*/  FFMA R21, R18, R0, RZ ;  /* 0x0000000012157223 */ /* 0x000fe200000000ff */
[----:B------:R-:W-:Y:S01]  /*0580*/  FMUL R0, R12, R12 ;  /* 0x0000000c0c007220 */ /* 0x000fe20000400000 */
[----:B0-----:R-:W-:Y:S02]  /*0590*/  FFMA R18, R19, -2, R14 ;  /* 0xc000000013127823 */ /* 0x001fe4000000000e */
[----:B------:R-:W-:Y:S01]  /*05a0*/  @!P2 FFMA R16, R2, R21, R2 ;  /* 0x000000150210a223 */ /* 0x000fe20000000002 */
[----:B------:R-:W-:Y:S01]  /*05b0*/  FFMA R19, R0, R15, -0.052303962409496307373 ;  /* 0xbd563cae00137423 */ /* 0x000fe2000000000f */
[----:B------:R-:W-:Y:S01]  /*05c0*/  FMUL R2, R13, R13 ;  /* 0x0000000d0d027220 */ /* 0x000fe20000400000 */
[C---:B------:R-:W-:Y:S01]  /*05d0*/  FSETP.GE.AND P2, PT, |R12|.reuse, 9.010913848876953125, PT ;  /* 0x41102cb40c00780b */ /* 0x040fe20003f46200 */
[----:B-1----:R-:W-:Y:S01]  /*05e0*/  FFMA R17, R17, -2, R14 ;  /* 0xc000000011117823 */ /* 0x002fe2000000000e */
[----:B------:R-:W-:Y:S01]  /*05f0*/  FSETP.GE.AND P0, PT, |R12|, 0.60000002384185791016, PT ;  /* 0x3f19999a0c00780b */ /* 0x000fe20003f06200 */
[----:B------:R-:W-:Y:S01]  /*0600*/  FFMA R19, R0, R19, 0.1331529766321182251 ;  /* 0x3e08594100137423 */ /* 0x000fe20000000013 */
[----:B------:R-:W-:-:S02]  /*0610*/  FFMA R15, R2, R15, -0.052303962409496307373 ;  /* 0xbd563cae020f7423 */ /* 0x000fc4000000000f */
[----:B------:R-:W-:Y:S01]  /*0620*/  FSEL R17, R17, 1, !P2 ;  /* 0x3f80000011117808 */ /* 0x000fe20005000000 */
[----:B------:R-:W-:Y:S01]  /*0630*/  FFMA R19, R0, R19, -0.33332768082618713379 ;  /* 0xbeaaa9ed00137423 */ /* 0x000fe20000000013 */
[C---:B------:R-:W-:Y:S01]  /*0640*/  FSETP.GE.AND P2, PT, |R13|.reuse, 0.60000002384185791016, PT ;  /* 0x3f19999a0d00780b */ /* 0x040fe20003f46200 */
[----:B------:R-:W-:Y:S01]  /*0650*/  FFMA R15, R2, R15, 0.1331529766321182251 ;  /* 0x3e085941020f7423 */ /* 0x000fe2000000000f */
[----:B------:R-:W-:Y:S01]  /*0660*/  FSETP.GE.AND P1, PT, |R13|, 9.010913848876953125, PT ;  /* 0x41102cb40d00780b */ /* 0x000fe20003f26200 */
[----:B------:R-:W-:Y:S01]  /*0670*/  FADD R9, R20, R9 ;  /* 0x0000000914097221 */ /* 0x000fe20000000000 */
[----:B------:R-:W-:Y:S01]  /*0680*/  FFMA R19, R0, R19, RZ ;  /* 0x0000001300137223 */ /* 0x000fe200000000ff */
[----:B------:R-:W-:Y:S01]  /*0690*/  FFMA R15, R2, R15, -0.33332768082618713379 ;  /* 0xbeaaa9ed020f7423 */ /* 0x000fe2000000000f */
[----:B------:R-:W-:Y:S01]  /*06a0*/  LOP3.LUT R14, R17, 0x80000000, R12, 0xb8, !PT ;  /* 0x80000000110e7812 */ /* 0x000fe200078eb80c */
[----:B------:R-:W-:Y:S01]  /*06b0*/  FADD R9, R9, R16 ;  /* 0x0000001009097221 */ /* 0x000fe20000000000 */
[----:B------:R-:W-:Y:S01]  /*06c0*/  FSEL R18, R18, 1, !P1 ;  /* 0x3f80000012127808 */ /* 0x000fe20004800000 */
[----:B------:R-:W-:Y:S01]  /*06d0*/  @!P0 FFMA R14, R12, R19, R12 ;  /* 0x000000130c0e8223 */ /* 0x000fe2000000000c */
[----:B------:R-:W-:Y:S01]  /*06e0*/  FFMA R2, R2, R15, RZ ;  /* 0x0000000f02027223 */ /* 0x000fe200000000ff */
[----:B------:R-:W-:-:S02]  /*06f0*/  IADD3 R6, P0, PT, R6, 0x10, RZ ;  /* 0x0000001006067810 */ /* 0x000fc40007f1e0ff */
[--C-:B------:R-:W-:Y:S01]  /*0700*/  LOP3.LUT R18, R18, 0x80000000, R13.reuse, 0xb8, !PT ;  /* 0x8000000012127812 */ /* 0x100fe200078eb80d */
[----:B------:R-:W-:Y:S01]  /*0710*/  FADD R9, R9, R14 ;  /* 0x0000000e09097221 */ /* 0x000fe20000000000 */
[----:B------:R-:W-:Y:S01]  /*0720*/  @!P2 FFMA R18, R13, R2, R13 ;  /* 0x000000020d12a223 */ /* 0x000fe2000000000d */
[----:B------:R-:W-:-:S03]  /*0730*/  IADD3.X R7, PT, PT, RZ, R7, RZ, P0, !PT ;  /* 0x00000007ff077210 */ /* 0x000fc600007fe4ff */
[----:B------:R-:W-:Y:S01]  /*0740*/  FADD R9, R9, R18 ;  /* 0x0000001209097221 */ /* 0x000fe20000000000 */
[----:B------:R-:W-:Y:S06]  /*0750*/  BRA.U UP1, `(.L_x_22) ;  /* 0xfffffff901a07547 */ /* 0x000fec000b83ffff */
.L_x_21:
[----:B------:R-:W-:Y:S05]  /*0760*/  BRA.U !UP0, `(.L_x_20) ;  /* 0x0000000508387547 */ /* 0x000fea000b800000 */
[----:B------:R-:W-:Y:S02]  /*0770*/  UISETP.NE.AND UP0, UPT, UR6, 0x1, UPT ;  /* 0x000000010600788c */ /* 0x000fe4000bf05270 */
[----:B------:R-:W-:-:S04]  /*0780*/  ULOP3.LUT UR4, UR9, 0x1, URZ, 0xc0, !UPT ;  /* 0x0000000109047892 */ /* 0x000fc8000f8ec0ff */
[----:B------:R-:W-:-:S03]  /*0790*/  UISETP.NE.U32.AND UP1, UPT, UR4, 0x1, UPT ;  /* 0x000000010400788c */ /* 0x000fc6000bf25070 */
[----:B------:R-:W-:Y:S08]  /*07a0*/  BRA.U !UP0, `(.L_x_23) ;  /* 0x0000000108bc7547 */ /* 0x000ff0000b800000 */
[----:B------:R-:W0:Y:S01]  /*07b0*/  LDC.64 R12, c[0x0][0x390] ;  /* 0x0000e400ff0c7b82 */ /* 0x000e220000000a00 */
[----:B------:R-:W-:-:S07]  /*07c0*/  IMAD R5, R10, R3, R8 ;  /* 0x000000030a057224 */ /* 0x000fce00078e0208 */
[----:B------:R-:W1:Y:S01]  /*07d0*/  LDC.64 R6, c[0x0][0x380] ;  /* 0x0000e000ff067b82 */ /* 0x000e620000000a00 */
[----:B0-----:R-:W-:-:S05]  /*07e0*/  IMAD.WIDE R12, R5, 0x4, R12 ;  /* 0x00000004050c7825 */ /* 0x001fca00078e020c */
[----:B------:R0:W2:Y:S01]  /*07f0*/  LDG.E.CONSTANT R5, desc[UR10][R12.64] ;  /* 0x0000000a0c057981 */ /* 0x0000a2000c1e9900 */
[----:B-1----:R-:W-:-:S04]  /*0800*/  IMAD.WIDE.U32 R6, R10, 0x4, R6 ;  /* 0x000000040a067825 */ /* 0x002fc800078e0006 */
[----:B------:R-:W-:Y:S01]  /*0810*/  IMAD.WIDE R14, R3, 0x4, R12 ;  /* 0x00000004030e7825 */ /* 0x000fe200078e020c */
[----:B------:R-:W2:Y:S04]  /*0820*/  LDG.E.CONSTANT R4, desc[UR10][R6.64] ;  /* 0x0000000a06047981 */ /* 0x000ea8000c1e9900 */
[----:B------:R1:W3:Y:S04]  /*0830*/  LDG.E.CONSTANT R2, desc[UR10][R6.64+0x4] ;  /* 0x0000040a06027981 */ /* 0x0002e8000c1e9900 */
[----:B------:R-:W3:Y:S01]  /*0840*/  LDG.E.CONSTANT R15, desc[UR10][R14.64] ;  /* 0x0000000a0e0f7981 */ /* 0x000ee2000c1e9900 */
[----:B0-----:R-:W-:-:S02]  /*0850*/  HFMA2 R13, -RZ, RZ, 1.875, 0 ;  /* 0x3f800000ff0d7431 */ /* 0x001fc400000001ff */
[----:B-1----:R-:W-:Y:S01]  /*0860*/  IMAD.MOV.U32 R6, RZ, RZ, 0x3c80f082 ;  /* 0x3c80f082ff067424 */ /* 0x002fe200078e00ff */
[----:B------:R-:W-:Y:S01]  /*0870*/  IADD3 R10, PT, PT, R10, 0x2, RZ ;  /* 0x000000020a0a7810 */ /* 0x000fe20007ffe0ff */
[----:B--2---:R-:W-:-:S04]  /*0880*/  FMUL R4, R4, R5 ;  /* 0x0000000504047220 */ /* 0x004fc80000400000 */
[----:B------:R-:W-:Y:S01]  /*0890*/  FMUL R5, |R4|, 2.8853900432586669922 ;  /* 0x4038aa3b04057820 */ /* 0x000fe20000400200 */
[----:B---3--:R-:W-:-:S05]  /*08a0*/  FMUL R2, R2, R15 ;  /* 0x0000000f02027220 */ /* 0x008fca0000400000 */
[----:B------:R-:W0:Y:S01]  /*08b0*/  MUFU.EX2 R5, R5 ;  /* 0x0000000500057308 */ /* 0x000e220000000800 */
[----:B------:R-:W-:-:S07]  /*08c0*/  FMUL R16, |R2|, 2.8853900432586669922 ;  /* 0x4038aa3b02107820 */ /* 0x000fce0000400200 */
[----:B------:R-:W1:Y:S01]  /*08d0*/  MUFU.EX2 R16, R16 ;  /* 0x0000001000107308 */ /* 0x000e620000000800 */
[----:B0-----:R-:W-:-:S07]  /*08e0*/  FADD R11, R5, 1 ;  /* 0x3f800000050b7421 */ /* 0x001fce0000000000 */
[----:B------:R-:W0:Y:S01]  /*08f0*/  MUFU.RCP R11, R11 ;  /* 0x0000000b000b7308 */ /* 0x000e220000001000 */
[----:B-1----:R-:W-:Y:S01]  /*0900*/  FADD R12, R16, 1 ;  /* 0x3f800000100c7421 */ /* 0x002fe20000000000 */
[----:B------:R-:W-:-:S06]  /*0910*/  FMUL R0, R4, R4 ;  /* 0x0000000404007220 */ /* 0x000fcc0000400000 */
[----:B------:R-:W1:Y:S01]  /*0920*/  MUFU.RCP R12, R12 ;  /* 0x0000000c000c7308 */ /* 0x000e620000001000 */
[----:B------:R-:W-:Y:S01]  /*0930*/  FFMA R7, R0, R6, -0.052303962409496307373 ;  /* 0xbd563cae00077423 */ /* 0x000fe20000000006 */
[----:B------:R-:W-:Y:S01]  /*0940*/  FMUL R15, R2, R2 ;  /* 0x00000002020f7220 */ /* 0x000fe20000400000 */
[C---:B------:R-:W-:Y:S02]  /*0950*/  FSETP.GE.AND P2, PT, |R4|.reuse, 9.010913848876953125, PT ;  /* 0x41102cb40400780b */ /* 0x040fe40003f46200 */
[----:B------:R-:W-:Y:S01]  /*0960*/  FSETP.GE.AND P0, PT, |R4|, 0.60000002384185791016, PT ;  /* 0x3f19999a0400780b */ /* 0x000fe20003f06200 */
[C---:B------:R-:W-:Y:S01]  /*0970*/  FFMA R7, R0.reuse, R7, 0.1331529766321182251 ;  /* 0x3e08594100077423 */ /* 0x040fe20000000007 */
[----:B0-----:R-:W-:Y:S01]  /*0980*/  FFMA R5, R11, -2, R13 ;  /* 0xc00000000b057823 */ /* 0x001fe2000000000d */
[----:B------:R-:W-:Y:S02]  /*0990*/  FFMA R6, R15, R6, -0.052303962409496307373 ;  /* 0xbd563cae0f067423 */ /* 0x000fe40000000006 */
[----:B------:R-:W-:-:S02]  /*09a0*/  FFMA R7, R0, R7, -0.33332768082618713379 ;  /* 0xbeaaa9ed00077423 */ /* 0x000fc40000000007 */
[----:B------:R-:W-:Y:S02]  /*09b0*/  FSEL R5, R5, 1, !P2 ;  /* 0x3f80000005057808 */ /* 0x000fe40005000000 */
[----:B------:R-:W-:Y:S01]  /*09c0*/  FSETP.GE.AND P2, PT, |R2|, 0.60000002384185791016, PT ;  /* 0x3f19999a0200780b */ /* 0x000fe20003f46200 */
[----:B-1----:R-:W-:Y:S01]  /*09d0*/  FFMA R13, R12, -2, R13 ;  /* 0xc00000000c0d7823 */ /* 0x002fe2000000000d */
[C---:B------:R-:W-:Y:S01]  /*09e0*/  FFMA R12, R15.reuse, R6, 0.1331529766321182251 ;  /* 0x3e0859410f0c7423 */ /* 0x040fe20000000006 */
[----:B------:R-:W-:Y:S01]  /*09f0*/  FSETP.GE.AND P1, PT, |R2|, 9.010913848876953125, PT ;  /* 0x41102cb40200780b */ /* 0x000fe20003f26200 */
[----:B------:R-:W-:Y:S02]  /*0a00*/  FFMA R7, R0, R7, RZ ;  /* 0x0000000700077223 */ /* 0x000fe400000000ff */
[----:B------:R-:W-:Y:S01]  /*0a10*/  FFMA R0, R15, R12, -0.33332768082618713379 ;  /* 0xbeaaa9ed0f007423 */ /* 0x000fe2000000000c */
[--C-:B------:R-:W-:Y:S01]  /*0a20*/  LOP3.LUT R6, R5, 0x80000000, R4.reuse, 0xb8, !PT ;  /* 0x8000000005067812 */ /* 0x100fe200078eb804 */
[----:B------:R-:W-:Y:S01]  /*0a30*/  @!P0 FFMA R6, R4, R7, R4 ;  /* 0x0000000704068223 */ /* 0x000fe20000000004 */
[----:B------:R-:W-:Y:S01]  /*0a40*/  FSEL R13, R13, 1, !P1 ;  /* 0x3f8000000d0d7808 */ /* 0x000fe20004800000 */
[----:B------:R-:W-:-:S02]  /*0a50*/  FFMA R15, R15, R0, RZ ;  /* 0x000000000f0f7223 */ /* 0x000fc400000000ff */
[----:B------:R-:W-:Y:S01]  /*0a60*/  FADD R6, R9, R6 ;  /* 0x0000000609067221 */ /* 0x000fe20000000000 */
[--C-:B------:R-:W-:Y:S01]  /*0a70*/  LOP3.LUT R13, R13, 0x80000000, R2.reuse, 0xb8, !PT ;  /* 0x800000000d0d7812 */ /* 0x100fe200078eb802 */
[----:B------:R-:W-:-:S04]  /*0a80*/  @!P2 FFMA R13, R2, R15, R2 ;  /* 0x0000000f020da223 */ /* 0x000fc80000000002 */
[----:B------:R-:W-:-:S07]  /*0a90*/  FADD R9, R6, R13 ;  /* 0x0000000d06097221 */ /* 0x000fce0000000000 */
.L_x_23:
[----:B------:R-:W-:Y:S05]  /*0aa0*/  BRA.U UP1, `(.L_x_20) ;  /* 0x0000000101687547 */ /* 0x000fea000b800000 */
[----:B------:R-:W0:Y:S01]  /*0ab0*/  LDC.64 R4, c[0x0][0x380] ;  /* 0x0000e000ff047b82 */ /* 0x000e220000000a00 */
[----:B------:R-:W-:-:S07]  /*0ac0*/  IMAD R3, R10, R3, R8 ;  /* 0x000000030a037224 */ /* 0x000fce00078e0208 */
[----:B------:R-:W1:Y:S01]  /*0ad0*/  LDC.64 R6, c[0x0][0x390] ;  /* 0x0000e400ff067b82 */ /* 0x000e620000000a00 */
[----:B0-----:R-:W-:-:S06]  /*0ae0*/  IMAD.WIDE.U32 R10, R10, 0x4, R4 ;  /* 0x000000040a0a7825 */ /* 0x001fcc00078e0004 */
[----:B------:R-:W2:Y:S01]  /*0af0*/  LDG.E.CONSTANT R10, desc[UR10][R10.64] ;  /* 0x0000000a0a0a7981 */ /* 0x000ea2000c1e9900 */
[----:B-1----:R-:W-:-:S06]  /*0b00*/  IMAD.WIDE R2, R3, 0x4, R6 ;  /* 0x0000000403027825 */ /* 0x002fcc00078e0206 */
[----:B------:R-:W2:Y:S01]  /*0b10*/  LDG.E.CONSTANT R3, desc[UR10][R2.64] ;  /* 0x0000000a02037981 */ /* 0x000ea2000c1e9900 */
[----:B------:R-:W-:Y:S01]  /*0b20*/  MOV R6, 0x3c80f082 ;  /* 0x3c80f08200067802 */ /* 0x000fe20000000f00 */
[----:B------:R-:W-:Y:S02]  /*0b30*/  HFMA2 R12, -RZ, RZ, 1.875, 0 ;  /* 0x3f800000ff0c7431 */ /* 0x000fe400000001ff */
[----:B--2---:R-:W-:-:S04]  /*0b40*/  FMUL R4, R10, R3 ;  /* 0x000000030a047220 */ /* 0x004fc80000400000 */
[----:B------:R-:W-:-:S06]  /*0b50*/  FMUL R0, |R4|, 2.8853900432586669922 ;  /* 0x4038aa3b04007820 */ /* 0x000fcc0000400200 */
[----:B------:R-:W0:Y:S01]  /*0b60*/  MUFU.EX2 R0, R0 ;  /* 0x0000000000007308 */ /* 0x000e220000000800 */
[----:B------:R-:W-:Y:S01]  /*0b70*/  FMUL R7, R4, R4 ;  /* 0x0000000404077220 */ /* 0x000fe20000400000 */
[----:B0-----:R-:W-:-:S06]  /*0b80*/  FADD R5, R0, 1 ;  /* 0x3f80000000057421 */ /* 0x001fcc0000000000 */
[----:B------:R-:W0:Y:S01]  /*0b90*/  MUFU.RCP R5, R5 ;  /* 0x0000000500057308 */ /* 0x000e220000001000 */
[----:B------:R-:W-:Y:S01]  /*0ba0*/  FFMA R6, R7, R6, -0.052303962409496307373 ;  /* 0xbd563cae07067423 */ /* 0x000fe20000000006 */
[----:B------:R-:W-:-:S03]  /*0bb0*/  FSETP.GE.AND P1, PT, |R4|, 0.60000002384185791016, PT ;  /* 0x3f19999a0400780b */ /* 0x000fc60003f26200 */
[----:B------:R-:W-:Y:S01]  /*0bc0*/  FFMA R6, R7, R6, 0.1331529766321182251 ;  /* 0x3e08594107067423 */ /* 0x000fe20000000006 */
[----:B------:R-:W-:-:S03]  /*0bd0*/  FSETP.GE.AND P0, PT, |R4|, 9.010913848876953125, PT ;  /* 0x41102cb40400780b */ /* 0x000fc60003f06200 */
[----:B------:R-:W-:Y:S01]  /*0be0*/  FFMA R0, R7, R6, -0.33332768082618713379 ;  /* 0xbeaaa9ed07007423 */ /* 0x000fe20000000006 */
[----:B0-----:R-:W-:-:S03]  /*0bf0*/  FFMA R2, R5, -2, R12 ;  /* 0xc000000005027823 */ /* 0x001fc6000000000c */
[----:B------:R-:W-:Y:S02]  /*0c00*/  FFMA R7, R7, R0, RZ ;  /* 0x0000000007077223 */ /* 0x000fe400000000ff */
[----:B------:R-:W-:-:S04]  /*0c10*/  FSEL R3, R2, 1, !P0 ;  /* 0x3f80000002037808 */ /* 0x000fc80004000000 */
[--C-:B------:R-:W-:Y:S01]  /*0c20*/  LOP3.LUT R2, R3, 0x80000000, R4.reuse, 0xb8, !PT ;  /* 0x8000000003027812 */ /* 0x100fe200078eb804 */
[----:B------:R-:W-:-:S04]  /*0c30*/  @!P1 FFMA R2, R4, R7, R4 ;  /* 0x0000000704029223 */ /* 0x000fc80000000004 */
[----:B------:R-:W-:-:S07]  /*0c40*/  FADD R9, R9, R2 ;  /* 0x0000000209097221 */ /* 0x000fce0000000000 */
.L_x_20:
[----:B------:R-:W-:-:S04]  /*0c50*/  I2FP.F32.S32 R0, UR9 ;  /* 0x0000000900007c45 */ /* 0x000fc80008201400 */
[----:B------:R-:W-:Y:S01]  /*0c60*/  IADD3 R2, PT, PT, R0, -0xd000000, RZ ;  /* 0xf300000000027810 */ /* 0x000fe20007ffe0ff */
[----:B------:R0:W1:Y:S03]  /*0c70*/  MUFU.RSQ R3, R0 ;  /* 0x0000000000037308 */ /* 0x0000660000001400 */
[----:B------:R-:W-:-:S13]  /*0c80*/  ISETP.GT.U32.AND P0, PT, R2, 0x727fffff, PT ;  /* 0x727fffff0200780c */ /* 0x000fda0003f04070 */
[----:B0-----:R-:W-:Y:S05]  /*0c90*/  @!P0 BRA `(.L_x_24) ;  /* 0x0000000000108947 */ /* 0x001fea0003800000 */
[----:B------:R-:W-:-:S07]  /*0ca0*/  MOV R4, 0xcc0 ;  /* 0x00000cc000047802 */ /* 0x000fce0000000f00 */
[----:B-1----:R-:W-:Y:S05]  /*0cb0*/  CALL.REL.NOINC `($__internal_1_$__cuda_sm20_sqrt_rn_f32_slowpath) ;  /* 0x0000000000607944 */ /* 0x002fea0003c00000 */
[----:B------:R-:W-:Y:S01]  /*0cc0*/  MOV R3, R0 ;  /* 0x0000000000037202 */ /* 0x000fe20000000f00 */
[----:B------:R-:W-:Y:S06]  /*0cd0*/  BRA `(.L_x_25) ;  /* 0x0000000000107947 */ /* 0x000fec0003800000 */
.L_x_24:
[----:B-1----:R-:W-:Y:S01]  /*0ce0*/  FMUL.FTZ R5, R0, R3 ;  /* 0x0000000300057220 */ /* 0x002fe20000410000 */
[----:B------:R-:W-:-:S03]  /*0cf0*/  FMUL.FTZ R3, R3, 0.5 ;  /* 0x3f00000003037820 */ /* 0x000fc60000410000 */
[----:B------:R-:W-:-:S04]  /*0d00*/  FFMA R0, -R5, R5, R0 ;  /* 0x0000000505007223 */ /* 0x000fc80000000100 */
[----:B------:R-:W-:-:S07]  /*0d10*/  FFMA R3, R0, R3, R5 ;  /* 0x0000000300037223 */ /* 0x000fce0000000005 */
.L_x_25:
[----:B------:R-:W0:Y:S01]  /*0d20*/  MUFU.RCP R0, R3 ;  /* 0x0000000300007308 */ /* 0x000e220000001000 */
[----:B------:R-:W-:Y:S07]  /*0d30*/  BSSY.RECONVERGENT B0, `(.L_x_26) ;  /* 0x000000c000007945 */ /* 0x000fee0003800200 */
[----:B------:R-:W1:Y:S01]  /*0d40*/  FCHK P0, R9, R3 ;  /* 0x0000000309007302 */ /* 0x000e620000000000 */
[----:B0-----:R-:W-:-:S04]  /*0d50*/  FFMA R5, R0, -R3, 1 ;  /* 0x3f80000000057423 */ /* 0x001fc80000000803 */
[----:B------:R-:W-:-:S04]  /*0d60*/  FFMA R0, R0, R5, R0 ;  /* 0x0000000500007223 */ /* 0x000fc80000000000 */
[----:B------:R-:W-:-:S04]  /*0d70*/  FFMA R2, R0, R9, RZ ;  /* 0x0000000900027223 */ /* 0x000fc800000000ff */
[----:B------:R-:W-:-:S04]  /*0d80*/  FFMA R5, R2, -R3, R9 ;  /* 0x8000000302057223 */ /* 0x000fc80000000009 */
[----:B------:R-:W-:Y:S01]  /*0d90*/  FFMA R5, R0, R5, R2 ;  /* 0x0000000500057223 */ /* 0x000fe20000000002 */
[----:B-1----:R-:W-:Y:S06]  /*0da0*/  @!P0 BRA `(.L_x_27) ;  /* 0x0000000000108947 */ /* 0x002fec0003800000 */
[----:B------:R-:W-:Y:S02]  /*0db0*/  MOV R0, R9 ;  /* 0x0000000900007202 */ /* 0x000fe40000000f00 */
[----:B------:R-:W-:-:S07]  /*0dc0*/  MOV R2, 0xde0 ;  /* 0x00000de000027802 */ /* 0x000fce0000000f00 */
[----:B------:R-:W-:Y:S05]  /*0dd0*/  CALL.REL.NOINC `($__internal_2_$__cuda_sm3x_div_rn_noftz_f32_slowpath) ;  /* 0x0000000000787944 */ /* 0x000fea0003c00000 */
[----:B------:R-:W-:-:S07]  /*0de0*/  MOV R5, R0 ;  /* 0x0000000000057202 */ /* 0x000fce0000000f00 */
.L_x_27:
[----:B------:R-:W-:Y:S05]  /*0df0*/  BSYNC.RECONVERGENT B0 ;  /* 0x0000000000007941 */ /* 0x000fea0003800200 */
.L_x_26:
[----:B------:R-:W0:Y:S02]  /*0e00*/  LDC.64 R2, c[0x0][0x388] ;  /* 0x0000e200ff027b82 */ /* 0x000e240000000a00 */
[----:B0-----:R-:W-:-:S05]  /*0e10*/  IMAD.WIDE R8, R8, 0x4, R2 ;  /* 0x0000000408087825 */ /* 0x001fca00078e0202 */
[----:B------:R-:W-:Y:S01]  /*0e20*/  STG.E desc[UR10][R8.64], R5 ;  /* 0x0000000508007986 */ /* 0x000fe2000c10190a */
[----:B------:R-:W-:Y:S05]  /*0e30*/  EXIT ;  /* 0x000000000000794d */ /* 0x000fea0003800000 */
        .weak           $__internal_1_$__cuda_sm20_sqrt_rn_f32_slowpath
        .type           $__internal_1_$__cuda_sm20_sqrt_rn_f32_slowpath,@function
        .size           $__internal_1_$__cuda_sm20_sqrt_rn_f32_slowpath,($__internal_2_$__cuda_sm3x_div_rn_noftz_f32_slowpath - $__internal_1_$__cuda_sm20_sqrt_rn_f32_slowpath)
$__internal_1_$__cuda_sm20_sqrt_rn_f32_slowpath:
[----:B------:R-:W-:-:S13]  /*0e40*/  LOP3.LUT P0, RZ, R0, 0x7fffffff, RZ, 0xc0, !PT ;  /* 0x7fffffff00ff7812 */ /* 0x000fda000780c0ff */
[----:B------:R-:W-:Y:S01]  /*0e50*/  @!P0 MOV R2, R0 ;  /* 0x0000000000028202 */ /* 0x000fe20000000f00 */
[----:B------:R-:W-:Y:S06]  /*0e60*/  @!P0 BRA `(.L_x_28) ;  /* 0x0000000000448947 */ /* 0x000fec0003800000 */
[----:B------:R-:W-:-:S13]  /*0e70*/  FSETP.GEU.FTZ.AND P0, PT, R0, RZ, PT ;  /* 0x000000ff0000720b */ /* 0x000fda0003f1e000 */
[----:B------:R-:W-:Y:S01]  /*0e80*/  @!P0 MOV R2, 0x7fffffff ;  /* 0x7fffffff00028802 */ /* 0x000fe20000000f00 */
[----:B------:R-:W-:Y:S06]  /*0e90*/  @!P0 BRA `(.L_x_28) ;  /* 0x0000000000388947 */ /* 0x000fec0003800000 */
[----:B------:R-:W-:-:S13]  /*0ea0*/  FSETP.GTU.FTZ.AND P0, PT, |R0|, +INF , PT ;  /* 0x7f8000000000780b */ /* 0x000fda0003f1c200 */
[----:B------:R-:W-:Y:S01]  /*0eb0*/  @P0 FADD.FTZ R2, R0, 1 ;  /* 0x3f80000000020421 */ /* 0x000fe20000010000 */
[----:B------:R-:W-:Y:S06]  /*0ec0*/  @P0 BRA `(.L_x_28) ;  /* 0x00000000002c0947 */ /* 0x000fec0003800000 */
[----:B------:R-:W-:-:S13]  /*0ed0*/  FSETP.NEU.FTZ.AND P0, PT, |R0|, +INF , PT ;  /* 0x7f8000000000780b */ /* 0x000fda0003f1d200 */
[----:B------:R-:W-:Y:S01]  /*0ee0*/  @!P0 IMAD.MOV.U32 R2, RZ, RZ, R0 ;  /* 0x000000ffff028224 */ /* 0x000fe200078e0000 */
[----:B------:R-:W-:Y:S06]  /*0ef0*/  @!P0 BRA `(.L_x_28) ;  /* 0x0000000000208947 */ /* 0x000fec0003800000 */
[----:B------:R-:W-:-:S04]  /*0f00*/  FFMA R0, R0, 1.84467440737095516160e+19, RZ ;  /* 0x5f80000000007823 */ /* 0x000fc800000000ff */
[----:B------:R-:W0:Y:S02]  /*0f10*/  MUFU.RSQ R3, R0 ;  /* 0x0000000000037308 */ /* 0x000e240000001400 */
[----:B0-----:R-:W-:Y:S01]  /*0f20*/  FMUL.FTZ R5, R0, R3 ;  /* 0x0000000300057220 */ /* 0x001fe20000410000 */
[----:B------:R-:W-:-:S03]  /*0f30*/  FMUL.FTZ R3, R3, 0.5 ;  /* 0x3f00000003037820 */ /* 0x000fc60000410000 */
[----:B------:R-:W-:-:S04]  /*0f40*/  FADD.FTZ R2, -R5, -RZ ;  /* 0x800000ff05027221 */ /* 0x000fc80000010100 */
[----:B------:R-:W-:-:S04]  /*0f50*/  FFMA R2, R5, R2, R0 ;  /* 0x0000000205027223 */ /* 0x000fc80000000000 */
[----:B------:R-:W-:-:S04]  /*0f60*/  FFMA R2, R2, R3, R5 ;  /* 0x0000000302027223 */ /* 0x000fc80000000005 */
[----:B------:R-:W-:-:S07]  /*0f70*/  FMUL.FTZ R2, R2, 2.3283064365386962891e-10 ;  /* 0x2f80000002027820 */ /* 0x000fce0000410000 */
.L_x_28:
[----:B------:R-:W-:Y:S01]  /*0f80*/  HFMA2 R3, -RZ, RZ, 0, 0 ;  /* 0x00000000ff037431 */ /* 0x000fe200000001ff */
[----:B------:R-:W-:Y:S02]  /*0f90*/  MOV R0, R2 ;  /* 0x0000000200007202 */ /* 0x000fe40000000f00 */
[----:B------:R-:W-:-:S04]  /*0fa0*/  MOV R2, R4 ;  /* 0x0000000400027202 */ /* 0x000fc80000000f00 */
[----:B------:R-:W-:Y:S05]  /*0fb0*/  RET.REL.NODEC R2 `(_Z23diresa_embedding_kernelPfS_S_ii) ;  /* 0xfffffff002107950 */ /* 0x000fea0003c3ffff */
        .weak           $__internal_2_$__cuda_sm3x_div_rn_noftz_f32_slowpath
        .type           $__internal_2_$__cuda_sm3x_div_rn_noftz_f32_slowpath,@function
        .size           $__internal_2_$__cuda_sm3x_div_rn_noftz_f32_slowpath,(.L_x_192 - $__internal_2_$__cuda_sm3x_div_rn_noftz_f32_slowpath)
$__internal_2_$__cuda_sm3x_div_rn_noftz_f32_slowpath:
[----:B------:R-:W-:Y:S01]  /*0fc0*/  SHF.R.U32.HI R5, RZ, 0x17, R3 ;  /* 0x00000017ff057819 */ /* 0x000fe20000011603 */
[----:B------:R-:W-:Y:S01]  /*0fd0*/  BSSY.RECONVERGENT B1, `(.L_x_29) ;  /* 0x0000062000017945 */ /* 0x000fe20003800200 */
[----:B------:R-:W-:Y:S02]  /*0fe0*/  SHF.R.U32.HI R4, RZ, 0x17, R0 ;  /* 0x00000017ff047819 */ /* 0x000fe40000011600 */
[----:B------:R-:W-:Y:S02]  /*0ff0*/  LOP3.LUT R12, R5, 0xff, RZ, 0xc0, !PT ;  /* 0x000000ff050c7812 */ /* 0x000fe400078ec0ff */
[----:B------:R-:W-:Y:S02]  /*1000*/  LOP3.LUT R9, R4, 0xff, RZ, 0xc0, !PT ;  /* 0x000000ff04097812 */ /* 0x000fe400078ec0ff */
[----:B------:R-:W-:Y:S02]  /*1010*/  IADD3 R6, PT, PT, R12, -0x1, RZ ;  /* 0xffffffff0c067810 */ /* 0x000fe40007ffe0ff */
[----:B------:R-:W-:-:S02]  /*1020*/  IADD3 R5, PT, PT, R9, -0x1, RZ ;  /* 0xffffffff09057810 */ /* 0x000fc40007ffe0ff */
[----:B------:R-:W-:-:S04]  /*1030*/  ISETP.GT.U32.AND P0, PT, R6, 0xfd, PT ;  /* 0x000000fd0600780c */ /* 0x000fc80003f04070 */
[----:B------:R-:W-:-:S13]  /*1040*/  ISETP.GT.U32.OR P0, PT, R5, 0xfd, P0 ;  /* 0x000000fd0500780c */ /* 0x000fda0000704470 */
[----:B------:R-:W-:Y:S01]  /*1050*/  @!P0 MOV R4, RZ ;  /* 0x000000ff00048202 */ /* 0x000fe20000000f00 */
[----:B------:R-:W-:Y:S06]  /*1060*/  @!P0 BRA `(.L_x_30) ;  /* 0x00000000005c8947 */ /* 0x000fec0003800000 */
[----:B------:R-:W-:Y:S02]  /*1070*/  FSETP.GTU.FTZ.AND P0, PT, |R0|, +INF , PT ;  /* 0x7f8000000000780b */ /* 0x000fe40003f1c200 */
        /* <DEDUP_REMOVED lines=17> */
[----:B------:R-:W-:Y:S01]  /*1190*/  @P0 MOV R4, RZ ;  /* 0x000000ff00040202 */ /* 0x000fe20000000f00 */
[----:B------:R-:W-:Y:S01]  /*11a0*/  @!P0 FFMA R0, R0, 1.84467440737095516160e+19, RZ ;  /* 0x5f80000000008823 */ /* 0x000fe200000000ff */
[----:B------:R-:W-:Y:S01]  /*11b0*/  @!P0 MOV R4, 0xffffffc0 ;  /* 0xffffffc000048802 */ /* 0x000fe20000000f00 */
[----:B------:R-:W-:-:S03]  /*11c0*/  @!P1 FFMA R3, R3, 1.84467440737095516160e+19, RZ ;  /* 0x5f80000003039823 */ /* 0x000fc600000000ff */
[----:B------:R-:W-:-:S07]  /*11d0*/  @!P1 IADD3 R4, PT, PT, R4, 0x40, RZ ;  /* 0x0000004004049810 */ /* 0x000fce0007ffe0ff */
.L_x_30:
[----:B------:R-:W-:Y:S01]  /*11e0*/  LEA R6, R12, 0xc0800000, 0x17 ;  /* 0xc08000000c067811 */ /* 0x000fe200078eb8ff */
[----:B------:R-:W-:Y:S04]  /*11f0*/  BSSY.RECONVERGENT B2, `(.L_x_35) ;  /* 0x0000036000027945 */ /* 0x000fe80003800200 */
[----:B------:R-:W-:Y:S01]  /*1200*/  IMAD.IADD R6, R3, 0x1, -R6 ;  /* 0x0000000103067824 */ /* 0x000fe200078e0a06 */
[----:B------:R-:W-:-:S03]  /*1210*/  IADD3 R3, PT, PT, R9, -0x7f, RZ ;  /* 0xffffff8109037810 */ /* 0x000fc60007ffe0ff */
[----:B------:R-:W0:Y:S01]  /*1220*/  MUFU.RCP R5, R6 ;  /* 0x0000000600057308 */ /* 0x000e220000001000 */
[----:B------:R-:W-:Y:S01]  /*1230*/  FADD.FTZ R7, -R6, -RZ ;  /* 0x800000ff06077221 */ /* 0x000fe20000010100 */
[----:B------:R-:W-:-:S03]  /*1240*/  IMAD R0, R3, -0x800000, R0 ;  /* 0xff80000003007824 */ /* 0x000fc600078e0200 */
[----:B0-----:R-:W-:-:S04]  /*1250*/  FFMA R10, R5, R7, 1 ;  /* 0x3f800000050a7423 */ /* 0x001fc80000000007 */
[----:B------:R-:W-:-:S04]  /*1260*/  FFMA R14, R5, R10, R5 ;  /* 0x0000000a050e7223 */ /* 0x000fc80000000005 */
[----:B------:R-:W-:-:S04]  /*1270*/  FFMA R5, R0, R14, RZ ;  /* 0x0000000e00057223 */ /* 0x000fc800000000ff */
[----:B------:R-:W-:-:S04]  /*1280*/  FFMA R10, R7, R5, R0 ;  /* 0x00000005070a7223 */ /* 0x000fc80000000000 */
[----:B------:R-:W-:Y:S01]  /*1290*/  FFMA R9, R14, R10, R5 ;  /* 0x0000000a0e097223 */ /* 0x000fe20000000005 */
[----:B------:R-:W-:-:S03]  /*12a0*/  IADD3 R5, PT, PT, R3, 0x7f, -R12 ;  /* 0x0000007f03057810 */ /* 0x000fc60007ffe80c */
[----:B------:R-:W-:Y:S01]  /*12b0*/  FFMA R10, R7, R9, R0 ;  /* 0x00000009070a7223 */ /* 0x000fe20000000000 */
[----:B------:R-:W-:-:S03]  /*12c0*/  IADD3 R5, PT, PT, R5, R4, RZ ;  /* 0x0000000405057210 */ /* 0x000fc60007ffe0ff */
[----:B------:R-:W-:-:S05]  /*12d0*/  FFMA R0, R14, R10, R9 ;  /* 0x0000000a0e007223 */ /* 0x000fca0000000009 */
[----:B------:R-:W-:-:S04]  /*12e0*/  SHF.R.U32.HI R3, RZ, 0x17, R0 ;  /* 0x00000017ff037819 */ /* 0x000fc80000011600 */
[----:B------:R-:W-:-:S04]  /*12f0*/  LOP3.LUT R3, R3, 0xff, RZ, 0xc0, !PT ;  /* 0x000000ff03037812 */ /* 0x000fc800078ec0ff */
[----:B------:R-:W-:-:S04]  /*1300*/  IADD3 R7, PT, PT, R3, R5, RZ ;  /* 0x0000000503077210 */ /* 0x000fc80007ffe0ff */
[----:B------:R-:W-:-:S04]  /*1310*/  IADD3 R3, PT, PT, R7, -0x1, RZ ;  /* 0xffffffff07037810 */ /* 0x000fc80007ffe0ff */
        /* <DEDUP_REMOVED lines=9> */
[CCC-:B------:R-:W-:Y:S01]  /*13b0*/  FFMA.RZ R3, R14.reuse, R10.reuse, R9.reuse ;  /* 0x0000000a0e037223 */ /* 0x1c0fe2000000c009 */
[C---:B------:R-:W-:Y:S01]  /*13c0*/  IADD3 R6, PT, PT, R7.reuse, 0x20, RZ ;  /* 0x0000002007067810 */ /* 0x040fe20007ffe0ff */
[CCC-:B------:R-:W-:Y:S01]  /*13d0*/  FFMA.RM R4, R14.reuse, R10.reuse, R9.reuse ;  /* 0x0000000a0e047223 */ /* 0x1c0fe20000004009 */
[----:B------:R-:W-:Y:S02]  /*13e0*/  ISETP.NE.AND P2, PT, R7, RZ, PT ;  /* 0x000000ff0700720c */ /* 0x000fe40003f45270 */
[----:B------:R-:W-:Y:S01]  /*13f0*/  LOP3.LUT R5, R3, 0x7fffff, RZ, 0xc0, !PT ;  /* 0x007fffff03057812 */ /* 0x000fe200078ec0ff */
[----:B------:R-:W-:Y:S01]  /*1400*/  FFMA.RP R3, R14, R10, R9 ;  /* 0x0000000a0e037223 */ /* 0x000fe20000008009 */
[----:B------:R-:W-:Y:S02]  /*1410*/  ISETP.NE.AND P1, PT, R7, RZ, PT ;  /* 0x000000ff0700720c */ /* 0x000fe40003f25270 */
[----:B------:R-:W-:Y:S02]  /*1420*/  LOP3.LUT R5, R5, 0x800000, RZ, 0xfc, !PT ;  /* 0x0080000005057812 */ /* 0x000fe400078efcff */
[----:B------:R-:W-:-:S02]  /*1430*/  IADD3 R7, PT, PT, -R7, RZ, RZ ;  /* 0x000000ff07077210 */ /* 0x000fc40007ffe1ff */
[----:B------:R-:W-:Y:S02]  /*1440*/  SHF.L.U32 R6, R5, R6, RZ ;  /* 0x0000000605067219 */ /* 0x000fe400000006ff */
[----:B------:R-:W-:Y:S02]  /*1450*/  FSETP.NEU.FTZ.AND P0, PT, R3, R4, PT ;  /* 0x000000040300720b */ /* 0x000fe40003f1d000 */
[----:B------:R-:W-:Y:S02]  /*1460*/  SEL R4, R7, RZ, P2 ;  /* 0x000000ff07047207 */ /* 0x000fe40001000000 */
[----:B------:R-:W-:Y:S02]  /*1470*/  ISETP.NE.AND P1, PT, R6, RZ, P1 ;  /* 0x000000ff0600720c */ /* 0x000fe40000f25270 */
[----:B------:R-:W-:Y:S02]  /*1480*/  SHF.R.U32.HI R4, RZ, R4, R5 ;  /* 0x00000004ff047219 */ /* 0x000fe40000011605 */
[----:B------:R-:W-:-:S02]  /*1490*/  PLOP3.LUT P0, PT, P0, P1, PT, 0xf8, 0x8f ;  /* 0x00000000008f781c */ /* 0x000fc40000703f70 */
[----:B------:R-:W-:Y:S02]  /*14a0*/  SHF.R.U32.HI R6, RZ, 0x1, R4 ;  /* 0x00000001ff067819 */ /* 0x000fe40000011604 */
[----:B------:R-:W-:-:S04]  /*14b0*/  SEL R3, RZ, 0x1, !P0 ;  /* 0x00000001ff037807 */ /* 0x000fc80004000000 */
[----:B------:R-:W-:-:S04]  /*14c0*/  LOP3.LUT R3, R3, 0x1, R6, 0xf8, !PT ;  /* 0x0000000103037812 */ /* 0x000fc800078ef806 */
[----:B------:R-:W-:-:S04]  /*14d0*/  LOP3.LUT R3, R3, R4, RZ, 0xc0, !PT ;  /* 0x0000000403037212 */ /* 0x000fc800078ec0ff */
[----:B------:R-:W-:-:S04]  /*14e0*/  IADD3 R3, PT, PT, R6, R3, RZ ;  /* 0x0000000306037210 */ /* 0x000fc80007ffe0ff */
[----:B------:R-:W-:Y:S01]  /*14f0*/  LOP3.LUT R0, R3, R0, RZ, 0xfc, !PT ;  /* 0x0000000003007212 */ /* 0x000fe200078efcff */
[----:B------:R-:W-:Y:S06]  /*1500*/  BRA `(.L_x_38) ;  /* 0x0000000000107947 */ /* 0x000fec0003800000 */
.L_x_37:
[----:B------:R-:W-:-:S04]  /*1510*/  LOP3.LUT R0, R0, 0x80000000, RZ, 0xc0, !PT ;  /* 0x8000000000007812 */ /* 0x000fc800078ec0ff */
[----:B------:R-:W-:Y:S01]  /*1520*/  LOP3.LUT R0, R0, 0x7f800000, RZ, 0xfc, !PT ;  /* 0x7f80000000007812 */ /* 0x000fe200078efcff */
[----:B------:R-:W-:Y:S06]  /*1530*/  BRA `(.L_x_38) ;  /* 0x0000000000047947 */ /* 0x000fec0003800000 */
.L_x_36:
[----:B------:R-:W-:-:S07]  /*1540*/  LEA R0, R5, R0, 0x17 ;  /* 0x0000000005007211 */ /* 0x000fce00078eb8ff */
.L_x_38:
[----:B------:R-:W-:Y:S05]  /*1550*/  BSYNC.RECONVERGENT B2 ;  /* 0x0000000000027941 */ /* 0x000fea0003800200 */
.L_x_35:
[----:B------:R-:W-:Y:S05]  /*1560*/  BRA `(.L_x_39) ;  /* 0x0000000000207947 */ /* 0x000fea0003800000 */
.L_x_34:
[----:B------:R-:W-:-:S04]  /*1570*/  LOP3.LUT R0, R3, 0x80000000, R0, 0x48, !PT ;  /* 0x8000000003007812 */ /* 0x000fc800078e4800 */
[----:B------:R-:W-:Y:S01]  /*1580*/  LOP3.LUT R0, R0, 0x7f800000, RZ, 0xfc, !PT ;  /* 0x7f80000000007812 */ /* 0x000fe200078efcff */
[----:B------:R-:W-:Y:S06]  /*1590*/  BRA `(.L_x_39) ;  /* 0x0000000000147947 */ /* 0x000fec0003800000 */
.L_x_33:
[----:B------:R-:W-:Y:S01]  /*15a0*/  LOP3.LUT R0, R3, 0x80000000, R0, 0x48, !PT ;  /* 0x8000000003007812 */ /* 0x000fe200078e4800 */
[----:B------:R-:W-:Y:S06]  /*15b0*/  BRA `(.L_x_39) ;  /* 0x00000000000c7947 */ /* 0x000fec0003800000 */
.L_x_32:
[----:B------:R-:W0:Y:S01]  /*15c0*/  MUFU.RSQ R0, -QNAN ;  /* 0xffc0000000007908 */ /* 0x000e220000001400 */
[----:B------:R-:W-:Y:S05]  /*15d0*/  BRA `(.L_x_39) ;  /* 0x0000000000047947 */ /* 0x000fea0003800000 */
.L_x_31:
[----:B------:R-:W-:-:S07]  /*15e0*/  FADD.FTZ R0, R0, R3 ;  /* 0x0000000300007221 */ /* 0x000fce0000010000 */
.L_x_39:
[----:B------:R-:W-:Y:S05]  /*15f0*/  BSYNC.RECONVERGENT B1 ;  /* 0x0000000000017941 */ /* 0x000fea0003800200 */
.L_x_29:
[----:B------:R-:W-:-:S04]  /*1600*/  HFMA2 R3, -RZ, RZ, 0, 0 ;  /* 0x00000000ff037431 */ /* 0x000fc800000001ff */
[----:B0-----:R-:W-:Y:S05]  /*1610*/  RET.REL.NODEC R2 `(_Z23diresa_embedding_kernelPfS_S_ii) ;  /* 0xffffffe802787950 */ /* 0x001fea0003c3ffff */
.L_x_40:
        /* <DEDUP_REMOVED lines=14> */
.L_x_192:


//--------------------- .text._Z29update_voronoi_density_kernelP11VoronoiCellP8GPUEliteii --------------------------
	.section	.text._Z29update_voronoi_density_kernelP11VoronoiCellP8GPUEliteii,"ax",@progbits
	.align	128
        .global         _Z29update_voronoi_density_kernelP11VoronoiCellP8GPUEliteii
        .type           _Z29update_voronoi_density_kernelP11VoronoiCellP8GPUEliteii,@function
        .size           _Z29update_voronoi_density_kernelP11VoronoiCellP8GPUEliteii,(.L_x_193 - _Z29update_voronoi_density_kernelP11VoronoiCellP8GPUEliteii)
        .other          _Z29update_voronoi_density_kernelP11VoronoiCellP8GPUEliteii,@"STO_CUDA_ENTRY STV_DEFAULT"
_Z29update_voronoi_density_kernelP11VoronoiCellP8GPUEliteii:
.text._Z29update_voronoi_density_kernelP11VoronoiCellP8GPUEliteii:
[----:B------:R-:W-:Y:S01]  /*0000*/  LDC R1, c[0x0][0x37c] ;  /* 0x0000df00ff017b82 */ /* 0x000fe20000000800 */
[----:B------:R-:W0:Y:S07]  /*0010*/  S2R R0, SR_TID.X ;  /* 0x0000000000007919 */ /* 0x000e2e0000002100 */
[----:B------:R-:W0:Y:S01]  /*0020*/  S2UR UR4, SR_CTAID.X ;  /* 0x00000000000479c3 */ /* 0x000e220000002500 */
[----:B------:R-:W1:Y:S07]  /*0030*/  LDCU UR5, c[0x0][0x394] ;  /* 0x00007280ff0577ac */ /* 0x000e6e0008000800 */
[----:B------:R-:W0:Y:S02]  /*0040*/  LDC R5, c[0x0][0x360] ;  /* 0x0000d800ff057b82 */ /* 0x000e240000000800 */
[----:B0-----:R-:W-:-:S05]  /*0050*/  IMAD R5, R5, UR4, R0 ;  /* 0x0000000405057c24 */ /* 0x001fca000f8e0200 */
[----:B-1----:R-:W-:-:S13]  /*0060*/  ISETP.GE.AND P0, PT, R5, UR5, PT ;  /* 0x0000000505007c0c */ /* 0x002fda000bf06270 */
[----:B------:R-:W-:Y:S05]  /*0070*/  @P0 EXIT ;  /* 0x000000000000094d */ /* 0x000fea0003800000 */
[----:B------:R-:W0:Y:S01]  /*0080*/  LDC.64 R2, c[0x0][0x380] ;  /* 0x0000e000ff027b82 */ /* 0x000e220000000a00 */
[----:B------:R-:W1:Y:S01]  /*0090*/  LDCU.64 UR6, c[0x0][0x358] ;  /* 0x00006b00ff0677ac */ /* 0x000e620008000a00 */
[----:B------:R-:W-:Y:S01]  /*00a0*/  MOV R7, 0xffffffff ;  /* 0xffffffff00077802 */ /* 0x000fe20000000f00 */
[----:B------:R-:W-:Y:S01]  /*00b0*/  HFMA2 R13, -RZ, RZ, 0, 0 ;  /* 0x00000000ff0d7431 */ /* 0x000fe200000001ff */
[----:B------:R-:W2:Y:S02]  /*00c0*/  LDCU UR4, c[0x0][0x390] ;  /* 0x00007200ff0477ac */ /* 0x000ea40008000800 */
[----:B--2---:R-:W-:Y:S01]  /*00d0*/  UISETP.GE.AND UP0, UPT, UR4, 0x1, UPT ;  /* 0x000000010400788c */ /* 0x004fe2000bf06270 */
[----:B0-----:R-:W-:-:S05]  /*00e0*/  IMAD.WIDE R2, R5, 0x38, R2 ;  /* 0x0000003805027825 */ /* 0x001fca00078e0202 */
[----:B-1----:R0:W-:Y:S04]  /*00f0*/  STG.E desc[UR6][R2.64+0x30], R7 ;  /* 0x0000300702007986 */ /* 0x0021e8000c101906 */
[----:B------:R0:W-:Y:S01]  /*0100*/  STG.E desc[UR6][R2.64+0x2c], RZ ;  /* 0x00002cff02007986 */ /* 0x0001e2000c101906 */
[----:B------:R-:W-:Y:S05]  /*0110*/  BRA.U !UP0, `(.L_x_41) ;  /* 0x0000000d08387547 */ /* 0x000fea000b800000 */
[----:B------:R-:W-:Y:S01]  /*0120*/  UISETP.NE.AND UP0, UPT, UR4, 0x1, UPT ;  /* 0x000000010400788c */ /* 0x000fe2000bf05270 */
[----:B------:R-:W-:Y:S02]  /*0130*/  MOV R10, 0xbf800000 ;  /* 0xbf800000000a7802 */ /* 0x000fe40000000f00 */
[----:B------:R-:W-:Y:S02]  /*0140*/  MOV R13, RZ ;  /* 0x000000ff000d7202 */ /* 0x000fe40000000f00 */
[----:B------:R-:W-:-:S04]  /*0150*/  MOV R11, RZ ;  /* 0x000000ff000b7202 */ /* 0x000fc80000000f00 */
[----:B------:R-:W-:Y:S05]  /*0160*/  BRA.U !UP0, `(.L_x_42) ;  /* 0x00000009080c7547 */ /* 0x000fea000b800000 */
[----:B------:R1:W5:Y:S01]  /*0170*/  LDG.E R12, desc[UR6][R2.64] ;  /* 0x00000006020c7981 */ /* 0x000362000c1e1900 */
[----:B------:R-:W2:Y:S03]  /*0180*/  LDC.64 R4, c[0x0][0x388] ;  /* 0x0000e200ff047b82 */ /* 0x000ea60000000a00 */
[----:B------:R1:W5:Y:S04]  /*0190*/  LDG.E R14, desc[UR6][R2.64+0x4] ;  /* 0x00000406020e7981 */ /* 0x000368000c1e1900 */
        /* <DEDUP_REMOVED lines=8> */
[----:B------:R1:W5:Y:S01]  /*0220*/  LDG.E R23, desc[UR6][R2.64+0x28] ;  /* 0x0000280602177981 */ /* 0x000362000c1e1900 */
[----:B------:R-:W-:Y:S01]  /*0230*/  ULOP3.LUT UR4, UR4, 0x7ffffffe, URZ, 0xc0, !UPT ;  /* 0x7ffffffe04047892 */ /* 0x000fe2000f8ec0ff */
[----:B------:R-:W-:Y:S01]  /*0240*/  HFMA2 R13, -RZ, RZ, 0, 0 ;  /* 0x00000000ff0d7431 */ /* 0x000fe200000001ff */
[----:B------:R-:W-:-:S02]  /*0250*/  MOV R10, 0xbf800000 ;  /* 0xbf800000000a7802 */ /* 0x000fc40000000f00 */
[----:B------:R-:W-:Y:S02]  /*0260*/  MOV R25, RZ ;  /* 0x000000ff00197202 */ /* 0x000fe40000000f00 */
[----:B------:R-:W-:-:S07]  /*0270*/  MOV R11, UR4 ;  /* 0x00000004000b7c02 */ /* 0x000fce0008000f00 */
.L_x_53:
[----:B0-2---:R-:W-:-:S05]  /*0280*/  IMAD.WIDE.U32 R6, R25, 0x188, R4 ;  /* 0x0000018819067825 */ /* 0x005fca00078e0004 */
[----:B---3--:R-:W2:Y:S04]  /*0290*/  LDG.E.CONSTANT R9, desc[UR6][R6.64+0x24] ;  /* 0x0000240606097981 */ /* 0x008ea8000c1e9900 */
[----:B------:R-:W3:Y:S04]  /*02a0*/  LDG.E.CONSTANT R27, desc[UR6][R6.64+0x28] ;  /* 0x00002806061b7981 */ /* 0x000ee8000c1e9900 */
[----:B------:R-:W4:Y:S01]  /*02b0*/  LDG.E.CONSTANT R8, desc[UR6][R6.64+0x2c] ;  /* 0x00002c0606087981 */ /* 0x000f22000c1e9900 */
[----:B--2--5:R-:W-:-:S03]  /*02c0*/  FADD R0, -R12, R9 ;  /* 0x000000090c007221 */ /* 0x024fc60000000100 */
[----:B------:R-:W2:Y:S01]  /*02d0*/  LDG.E.CONSTANT R9, desc[UR6][R6.64+0x30] ;  /* 0x0000300606097981 */ /* 0x000ea2000c1e9900 */
[----:B------:R-:W-:Y:S01]  /*02e0*/  FFMA R24, R0, R0, RZ ;  /* 0x0000000000187223 */ /* 0x000fe200000000ff */
[----:B---3--:R-:W-:Y:S02]  /*02f0*/  FADD R27, -R14, R27 ;  /* 0x0000001b0e1b7221 */ /* 0x008fe40000000100 */
[----:B------:R-:W3:Y:S02]  /*0300*/  LDG.E.CONSTANT R0, desc[UR6][R6.64+0x34] ;  /* 0x0000340606007981 */ /* 0x000ee4000c1e9900 */
[----:B------:R-:W-:Y:S02]  /*0310*/  FFMA R24, R27, R27, R24 ;  /* 0x0000001b1b187223 */ /* 0x000fe40000000018 */
[----:B------:R-:W3:Y:S01]  /*0320*/  LDG.E.CONSTANT R27, desc[UR6][R6.64+0x38] ;  /* 0x00003806061b7981 */ /* 0x000ee2000c1e9900 */
[----:B----4-:R-:W-:-:S03]  /*0330*/  FADD R29, -R15, R8 ;  /* 0x000000080f1d7221 */ /* 0x010fc60000000100 */
[----:B------:R-:W4:Y:S01]  /*0340*/  LDG.E.CONSTANT R8, desc[UR6][R6.64+0x44] ;  /* 0x0000440606087981 */ /* 0x000f22000c1e9900 */
[----:B------:R-:W-:Y:S01]  /*0350*/  FFMA R24, R29, R29, R24 ;  /* 0x0000001d1d187223 */ /* 0x000fe20000000018 */
[----:B--2---:R-:W-:-:S04]  /*0360*/  FADD R9, -R16, R9 ;  /* 0x0000000910097221 */ /* 0x004fc80000000100 */
[----:B------:R-:W-:Y:S01]  /*0370*/  FFMA R24, R9, R9, R24 ;  /* 0x0000000909187223 */ /* 0x000fe20000000018 */
[----:B---3--:R-:W-:Y:S02]  /*0380*/  FADD R9, -R17, R0 ;  /* 0x0000000011097221 */ /* 0x008fe40000000100 */
[----:B------:R-:W2:Y:S02]  /*0390*/  LDG.E.CONSTANT R0, desc[UR6][R6.64+0x3c] ;  /* 0x00003c0606007981 */ /* 0x000ea4000c1e9900 */
[----:B------:R-:W-:Y:S01]  /*03a0*/  FFMA R24, R9, R9, R24 ;  /* 0x0000000909187223 */ /* 0x000fe20000000018 */
[----:B------:R-:W-:Y:S01]  /*03b0*/  FADD R27, -R18, R27 ;  /* 0x0000001b121b7221 */ /* 0x000fe20000000100 */
[----:B------:R-:W3:Y:S03]  /*03c0*/  LDG.E.CONSTANT R9, desc[UR6][R6.64+0x40] ;  /* 0x0000400606097981 */ /* 0x000ee6000c1e9900 */
[----:B------:R-:W-:-:S02]  /*03d0*/  FFMA R24, R27, R27, R24 ;  /* 0x0000001b1b187223 */ /* 0x000fc40000000018 */
[----:B------:R-:W4:Y:S01]  /*03e0*/  LDG.E.CONSTANT R27, desc[UR6][R6.64+0x48] ;  /* 0x00004806061b7981 */ /* 0x000f22000c1e9900 */
[----:B------:R-:W-:Y:S01]  /*03f0*/  BSSY.RECONVERGENT B0, `(.L_x_43) ;  /* 0x0000016000007945 */ /* 0x000fe20003800200 */
[----:B--2---:R-:W-:-:S04]  /*0400*/  FADD R29, -R19, R0 ;  /* 0x00000000131d7221 */ /* 0x004fc80000000100 */
[----:B------:R-:W-:Y:S01]  /*0410*/  FFMA R24, R29, R29, R24 ;  /* 0x0000001d1d187223 */ /* 0x000fe20000000018 */
[----:B---3--:R-:W-:-:S04]  /*0420*/  FADD R9, -R20, R9 ;  /* 0x0000000914097221 */ /* 0x008fc80000000100 */
[----:B------:R-:W-:Y:S01]  /*0430*/  FFMA R24, R9, R9, R24 ;  /* 0x0000000909187223 */ /* 0x000fe20000000018 */
[----:B----4-:R-:W-:Y:S01]  /*0440*/  FADD R9, -R21, R8 ;  /* 0x0000000815097221 */ /* 0x010fe20000000100 */
[----:B------:R-:W-:-:S03]  /*0450*/  FADD R27, -R22, R27 ;  /* 0x0000001b161b7221 */ /* 0x000fc60000000100 */
[----:B------:R-:W-:-:S04]  /*0460*/  FFMA R24, R9, R9, R24 ;  /* 0x0000000909187223 */ /* 0x000fc80000000018 */
[----:B------:R-:W-:-:S05]  /*0470*/  FFMA R9, R27, R27, R24 ;  /* 0x0000001b1b097223 */ /* 0x000fca0000000018 */
[----:B------:R-:W-:Y:S01]  /*0480*/  IADD3 R0, PT, PT, R9, -0xd000000, RZ ;  /* 0xf300000009007810 */ /* 0x000fe20007ffe0ff */
[----:B------:R0:W2:Y:S03]  /*0490*/  MUFU.RSQ R24, R9 ;  /* 0x0000000900187308 */ /* 0x0000a60000001400 */
[----:B------:R-:W-:-:S13]  /*04a0*/  ISETP.GT.U32.AND P0, PT, R0, 0x727fffff, PT ;  /* 0x727fffff0000780c */ /* 0x000fda0003f04070 */
[----:B0-----:R-:W-:Y:S05]  /*04b0*/  @!P0 BRA `(.L_x_44) ;  /* 0x0000000000148947 */ /* 0x001fea0003800000 */
[----:B------:R-:W-:Y:S02]  /*04c0*/  MOV R0, R9 ;  /* 0x0000000900007202 */ /* 0x000fe40000000f00 */
[----:B------:R-:W-:-:S07]  /*04d0*/  MOV R8, 0x4f0 ;  /* 0x000004f000087802 */ /* 0x000fce0000000f00 */
[----:B-12---:R-:W-:Y:S05]  /*04e0*/  CALL.REL.NOINC `($__internal_3_$__cuda_sm20_sqrt_rn_f32_slowpath) ;  /* 0x0000000800747944 */ /* 0x006fea0003c00000 */
[----:B------:R-:W-:Y:S01]  /*04f0*/  MOV R8, R0 ;  /* 0x0000000000087202 */ /* 0x000fe20000000f00 */
[----:B------:R-:W-:Y:S06]  /*0500*/  BRA `(.L_x_45) ;  /* 0x0000000000107947 */ /* 0x000fec0003800000 */
.L_x_44:
[----:B--2---:R-:W-:Y:S01]  /*0510*/  FMUL.FTZ R8, R9, R24 ;  /* 0x0000001809087220 */ /* 0x004fe20000410000 */
[----:B------:R-:W-:-:S03]  /*0520*/  FMUL.FTZ R0, R24, 0.5 ;  /* 0x3f00000018007820 */ /* 0x000fc60000410000 */
[----:B------:R-:W-:-:S04]  /*0530*/  FFMA R9, -R8, R8, R9 ;  /* 0x0000000808097223 */ /* 0x000fc80000000109 */
[----:B------:R-:W-:-:S07]  /*0540*/  FFMA R8, R9, R0, R8 ;  /* 0x0000000009087223 */ /* 0x000fce0000000008 */
.L_x_45:
[----:B------:R-:W-:Y:S05]  /*0550*/  BSYNC.RECONVERGENT B0 ;  /* 0x0000000000007941 */ /* 0x000fea0003800200 */
.L_x_43:
[----:B------:R-:W2:Y:S04]  /*0560*/  LDG.E.CONSTANT R9, desc[UR6][R6.64+0x1ac] ;  /* 0x0001ac0606097981 */ /* 0x000ea8000c1e9900 */
[----:B------:R-:W3:Y:S04]  /*0570*/  LDG.E.CONSTANT R27, desc[UR6][R6.64+0x1b0] ;  /* 0x0001b006061b7981 */ /* 0x000ee8000c1e9900 */
[----:B------:R-:W4:Y:S01]  /*0580*/  LDG.E.CONSTANT R24, desc[UR6][R6.64+0x1b4] ;  /* 0x0001b40606187981 */ /* 0x000f22000c1e9900 */
[----:B--2---:R-:W-:-:S03]  /*0590*/  FADD R0, -R12, R9 ;  /* 0x000000090c007221 */ /* 0x004fc60000000100 */
[----:B------:R-:W2:Y:S01]  /*05a0*/  LDG.E.CONSTANT R9, desc[UR6][R6.64+0x1b8] ;  /* 0x0001b80606097981 */ /* 0x000ea2000c1e9900 */
[----:B------:R-:W-:Y:S01]  /*05b0*/  FFMA R0, R0, R0, RZ ;  /* 0x0000000000007223 */ /* 0x000fe200000000ff */
[----:B---3--:R-:W-:-:S04]  /*05c0*/  FADD R27, -R14, R27 ;  /* 0x0000001b0e1b7221 */ /* 0x008fc80000000100 */
[----:B------:R-:W-:Y:S02]  /*05d0*/  FFMA R26, R27, R27, R0 ;  /* 0x0000001b1b1a7223 */ /* 0x000fe40000000000 */
[----:B------:R-:W3:Y:S04]  /*05e0*/  LDG.E.CONSTANT R0, desc[UR6][R6.64+0x1bc] ;  /* 0x0001bc0606007981 */ /* 0x000ee8000c1e9900 */
[----:B------:R-:W5:Y:S01]  /*05f0*/  LDG.E.CONSTANT R27, desc[UR6][R6.64+0x1c0] ;  /* 0x0001c006061b7981 */ /* 0x000f62000c1e9900 */
[----:B----4-:R-:W-:-:S03]  /*0600*/  FADD R29, -R15, R24 ;  /* 0x000000180f1d7221 */ /* 0x010fc60000000100 */
[----:B------:R-:W4:Y:S01]  /*0610*/  LDG.E.CONSTANT R24, desc[UR6][R6.64+0x1cc] ;  /* 0x0001cc0606187981 */ /* 0x000f22000c1e9900 */
[----:B------:R-:W-:Y:S01]  /*0620*/  FFMA R26, R29, R29, R26 ;  /* 0x0000001d1d1a7223 */ /* 0x000fe2000000001a */
[----:B--2---:R-:W-:-:S04]  /*0630*/  FADD R9, -R16, R9 ;  /* 0x0000000910097221 */ /* 0x004fc80000000100 */
[----:B------:R-:W-:Y:S01]  /*0640*/  FFMA R26, R9, R9, R26 ;  /* 0x00000009091a7223 */ /* 0x000fe2000000001a */
[----:B---3--:R-:W-:Y:S02]  /*0650*/  FADD R9, -R17, R0 ;  /* 0x0000000011097221 */ /* 0x008fe40000000100 */
[----:B------:R-:W2:Y:S02]  /*0660*/  LDG.E.CONSTANT R0, desc[UR6][R6.64+0x1c4] ;  /* 0x0001c40606007981 */ /* 0x000ea4000c1e9900 */
[----:B------:R-:W-:Y:S02]  /*0670*/  FFMA R26, R9, R9, R26 ;  /* 0x00000009091a7223 */ /* 0x000fe4000000001a */
[----:B------:R-:W3:Y:S01]  /*0680*/  LDG.E.CONSTANT R9, desc[UR6][R6.64+0x1c8] ;  /* 0x0001c80606097981 */ /* 0x000ee2000c1e9900 */
[----:B-----5:R-:W-:-:S04]  /*0690*/  FADD R27, -R18, R27 ;  /* 0x0000001b121b7221 */ /* 0x020fc80000000100 */
[----:B------:R-:W-:Y:S02]  /*06a0*/  FFMA R26, R27, R27, R26 ;  /* 0x0000001b1b1a7223 */ /* 0x000fe4000000001a */
[----:B------:R-:W5:Y:S01]  /*06b0*/  LDG.E.CONSTANT R27, desc[UR6][R6.64+0x1d0] ;  /* 0x0001d006061b7981 */ /* 0x000f62000c1e9900 */
[----:B------:R-:W-:Y:S01]  /*06c0*/  FSETP.GEU.AND P1, PT, R8, R23, PT ;  /* 0x000000170800720b */ /* 0x000fe20003f2e000 */
[----:B------:R-:W-:Y:S01]  /*06d0*/  BSSY.RECONVERGENT B0, `(.L_x_46) ;  /* 0x0000013000007945 */ /* 0x000fe20003800200 */
[----:B--2---:R-:W-:-:S04]  /*06e0*/  FADD R29, -R19, R0 ;  /* 0x00000000131d7221 */ /* 0x004fc80000000100 */
[----:B------:R-:W-:Y:S01]  /*06f0*/  FFMA R26, R29, R29, R26 ;  /* 0x0000001d1d1a7223 */ /* 0x000fe2000000001a */
[----:B---3--:R-:W-:-:S04]  /*0700*/  FADD R9, -R20, R9 ;  /* 0x0000000914097221 */ /* 0x008fc80000000100 */
[----:B------:R-:W-:Y:S01]  /*0710*/  FFMA R26, R9, R9, R26 ;  /* 0x00000009091a7223 */ /* 0x000fe2000000001a */
[----:B----4-:R-:W-:Y:S01]  /*0720*/  FADD R9, -R21, R24 ;  /* 0x0000001815097221 */ /* 0x010fe20000000100 */
[----:B-----5:R-:W-:-:S03]  /*0730*/  FADD R27, -R22, R27 ;  /* 0x0000001b161b7221 */ /* 0x020fc60000000100 */
[----:B------:R-:W-:-:S04]  /*0740*/  FFMA R26, R9, R9, R26 ;  /* 0x00000009091a7223 */ /* 0x000fc8000000001a */
[----:B------:R-:W-:-:S04]  /*0750*/  FFMA R27, R27, R27, R26 ;  /* 0x0000001b1b1b7223 */ /* 0x000fc8000000001a */
[----:B------:R0:W2:Y:S01]  /*0760*/  MUFU.RSQ R24, R27 ;  /* 0x0000001b00187308 */ /* 0x0000a20000001400 */
[----:B------:R-:W-:-:S04]  /*0770*/  IADD3 R0, PT, PT, R27, -0xd000000, RZ ;  /* 0xf30000001b007810 */ /* 0x000fc80007ffe0ff */
[----:B------:R-:W-:Y:S01]  /*0780*/  ISETP.GT.U32.AND P0, PT, R0, 0x727fffff, PT ;  /* 0x727fffff0000780c */ /* 0x000fe20003f04070 */
[----:B------:R-:W-:-:S12]  /*0790*/  @P1 BRA `(.L_x_47) ;  /* 0x0000000000181947 */ /* 0x000fd80003800000 */
[----:B------:R-:W3:Y:S01]  /*07a0*/  LDG.E.CONSTANT R9, desc[UR6][R6.64] ;  /* 0x0000000606097981 */ /* 0x000ee2000c1e9900 */
[----:B------:R-:W-:-:S05]  /*07b0*/  IADD3 R13, PT, PT, R13, 0x1, RZ ;  /* 0x000000010d0d7810 */ /* 0x000fca0007ffe0ff */
[----:B------:R4:W-:Y:S01]  /*07c0*/  STG.E desc[UR6][R2.64+0x2c], R13 ;  /* 0x00002c0d02007986 */ /* 0x0009e2000c101906 */
[----:B---3--:R-:W-:-:S13]  /*07d0*/  FSETP.GT.AND P1, PT, R9, R10, PT ;  /* 0x0000000a0900720b */ /* 0x008fda0003f24000 */
[----:B------:R4:W-:Y:S01]  /*07e0*/  @P1 STG.E desc[UR6][R2.64+0x30], R25 ;  /* 0x0000301902001986 */ /* 0x0009e2000c101906 */
[----:B------:R-:W-:-:S07]  /*07f0*/  @P1 MOV R10, R9 ;  /* 0x00000009000a1202 */ /* 0x000fce0000000f00 */
.L_x_47:
[----:B------:R-:W-:Y:S05]  /*0800*/  BSYNC.RECONVERGENT B0 ;  /* 0x0000000000007941 */ /* 0x000fea0003800200 */
.L_x_46:
[----:B------:R-:W-:Y:S04]  /*0810*/  BSSY.RECONVERGENT B0, `(.L_x_48) ;  /* 0x000000a000007945 */ /* 0x000fe80003800200 */
[----:B------:R-:W-:Y:S05]  /*0820*/  @!P0 BRA `(.L_x_49) ;  /* 0x0000000000108947 */ /* 0x000fea0003800000 */
[----:B------:R-:W-:Y:S02]  /*0830*/  MOV R0, R27 ;  /* 0x0000001b00007202 */ /* 0x000fe40000000f00 */
[----:B------:R-:W-:-:S07]  /*0840*/  MOV R8, 0x860 ;  /* 0x0000086000087802 */ /* 0x000fce0000000f00 */
[----:B012-4-:R-:W-:Y:S05]  /*0850*/  CALL.REL.NOINC `($__internal_3_$__cuda_sm20_sqrt_rn_f32_slowpath) ;  /* 0x0000000400987944 */ /* 0x017fea0003c00000 */
[----:B------:R-:W-:Y:S05]  /*0860*/  BRA `(.L_x_50) ;  /* 0x0000000000107947 */ /* 0x000fea0003800000 */
.L_x_49:
[----:B--2---:R-:W-:Y:S01]  /*0870*/  FMUL.FTZ R0, R27, R24 ;  /* 0x000000181b007220 */ /* 0x004fe20000410000 */
[----:B------:R-:W-:-:S03]  /*0880*/  FMUL.FTZ R8, R24, 0.5 ;  /* 0x3f00000018087820 */ /* 0x000fc60000410000 */
[----:B------:R-:W-:-:S04]  /*0890*/  FFMA R9, -R0, R0, R27 ;  /* 0x0000000000097223 */ /* 0x000fc8000000011b */
[----:B------:R-:W-:-:S07]  /*08a0*/  FFMA R0, R9, R8, R0 ;  /* 0x0000000809007223 */ /* 0x000fce0000000000 */
.L_x_50:
[----:B------:R-:W-:Y:S05]  /*08b0*/  BSYNC.RECONVERGENT B0 ;  /* 0x0000000000007941 */ /* 0x000fea0003800200 */
.L_x_48:
[----:B------:R-:W-:Y:S01]  /*08c0*/  FSETP.GEU.AND P0, PT, R0, R23, PT ;  /* 0x000000170000720b */ /* 0x000fe20003f0e000 */
[----:B------:R-:W-:-:S12]  /*08d0*/  BSSY.RECONVERGENT B0, `(.L_x_51) ;  /* 0x0000009000007945 */ /* 0x000fd80003800200 */
[----:B------:R-:W-:Y:S05]  /*08e0*/  @P0 BRA `(.L_x_52) ;  /* 0x00000000001c0947 */ /* 0x000fea0003800000 */
[----:B------:R-:W2:Y:S01]  /*08f0*/  LDG.E.CONSTANT R7, desc[UR6][R6.64+0x188] ;  /* 0x0001880606077981 */ /* 0x000ea2000c1e9900 */
[----:B----4-:R-:W-:-:S05]  /*0900*/  IADD3 R13, PT, PT, R13, 0x1, RZ ;  /* 0x000000010d0d7810 */ /* 0x010fca0007ffe0ff */
[----:B------:R3:W-:Y:S01]  /*0910*/  STG.E desc[UR6][R2.64+0x2c], R13 ;  /* 0x00002c0d02007986 */ /* 0x0007e2000c101906 */
[----:B--2---:R-:W-:-:S13]  /*0920*/  FSETP.GT.AND P0, PT, R7, R10, PT ;  /* 0x0000000a0700720b */ /* 0x004fda0003f04000 */
[----:B------:R-:W-:Y:S02]  /*0930*/  @P0 IADD3 R9, PT, PT, R25, 0x1, RZ ;  /* 0x0000000119090810 */ /* 0x000fe40007ffe0ff */
[----:B------:R-:W-:-:S03]  /*0940*/  @P0 MOV R10, R7 ;  /* 0x00000007000a0202 */ /* 0x000fc60000000f00 */
[----:B------:R3:W-:Y:S04]  /*0950*/  @P0 STG.E desc[UR6][R2.64+0x30], R9 ;  /* 0x0000300902000986 */ /* 0x0007e8000c101906 */
.L_x_52:
[----:B------:R-:W-:Y:S05]  /*0960*/  BSYNC.RECONVERGENT B0 ;  /* 0x0000000000007941 */ /* 0x000fea0003800200 */
.L_x_51:
[----:B----4-:R-:W-:-:S04]  /*0970*/  IADD3 R25, PT, PT, R25, 0x2, RZ ;  /* 0x0000000219197810 */ /* 0x010fc80007ffe0ff */
[----:B------:R-:W-:-:S13]  /*0980*/  ISETP.NE.AND P0, PT, R25, R11, PT ;  /* 0x0000000b1900720c */ /* 0x000fda0003f05270 */
[----:B------:R-:W-:Y:S05]  /*0990*/  @P0 BRA `(.L_x_53) ;  /* 0xfffffff800380947 */ /* 0x000fea000383ffff */
.L_x_42:
[----:B------:R-:W2:Y:S02]  /*09a0*/  LDCU UR4, c[0x0][0x390] ;  /* 0x00007200ff0477ac */ /* 0x000ea40008000800 */
[----:B--2---:R-:W-:-:S04]  /*09b0*/  ULOP3.LUT UR4, UR4, 0x1, URZ, 0xc0, !UPT ;  /* 0x0000000104047892 */ /* 0x004fc8000f8ec0ff */
[----:B------:R-:W-:-:S09]  /*09c0*/  UISETP.NE.U32.AND UP0, UPT, UR4, 0x1, UPT ;  /* 0x000000010400788c */ /* 0x000fd2000bf05070 */
[----:B------:R-:W-:Y:S05]  /*09d0*/  BRA.U UP0, `(.L_x_41) ;  /* 0x0000000500087547 */ /* 0x000fea000b800000 */
[----:B------:R-:W2:Y:S01]  /*09e0*/  LDC.64 R4, c[0x0][0x388] ;  /* 0x0000e200ff047b82 */ /* 0x000ea20000000a00 */
[----:B------:R-:W4:Y:S04]  /*09f0*/  LDG.E R25, desc[UR6][R2.64] ;  /* 0x0000000602197981 */ /* 0x000f28000c1e1900 */
[----:B0-----:R-:W5:Y:S04]  /*0a00*/  LDG.E R27, desc[UR6][R2.64+0x4] ;  /* 0x00000406021b7981 */ /* 0x001f68000c1e1900 */
[----:B------:R-:W5:Y:S04]  /*0a10*/  LDG.E R20, desc[UR6][R2.64+0x8] ;  /* 0x0000080602147981 */ /* 0x000f68000c1e1900 */
[----:B------:R-:W5:Y:S04]  /*0a20*/  LDG.E R18, desc[UR6][R2.64+0xc] ;  /* 0x00000c0602127981 */ /* 0x000f68000c1e1900 */
[----:B------:R-:W5:Y:S04]  /*0a30*/  LDG.E R16, desc[UR6][R2.64+0x10] ;  /* 0x0000100602107981 */ /* 0x000f68000c1e1900 */
[----:B------:R-:W5:Y:S01]  /*0a40*/  LDG.E R14, desc[UR6][R2.64+0x14] ;  /* 0x00001406020e7981 */ /* 0x000f62000c1e1900 */
[----:B--2---:R-:W-:-:S03]  /*0a50*/  IMAD.WIDE.U32 R4, R11, 0x188, R4 ;  /* 0x000001880b047825 */ /* 0x004fc600078e0004 */
[----:B------:R-:W2:Y:S04]  /*0a60*/  LDG.E R12, desc[UR6][R2.64+0x18] ;  /* 0x00001806020c7981 */ /* 0x000ea8000c1e1900 */
[----:B------:R-:W4:Y:S04]  /*0a70*/  LDG.E.CONSTANT R0, desc[UR6][R4.64+0x24] ;  /* 0x0000240604007981 */ /* 0x000f28000c1e9900 */
[----:B------:R-:W5:Y:S04]  /*0a80*/  LDG.E.CONSTANT R24, desc[UR6][R4.64+0x28] ;  /* 0x0000280604187981 */ /* 0x000f68000c1e9900 */
[----:B------:R-:W2:Y:S04]  /*0a90*/  LDG.E.CONSTANT R23, desc[UR6][R4.64+0x2c] ;  /* 0x00002c0604177981 */ /* 0x000ea8000c1e9900 */
[----:B------:R-:W2:Y:S04]  /*0aa0*/  LDG.E.CONSTANT R21, desc[UR6][R4.64+0x30] ;  /* 0x0000300604157981 */ /* 0x000ea8000c1e9900 */
[----:B------:R-:W2:Y:S04]  /*0ab0*/  LDG.E.CONSTANT R19, desc[UR6][R4.64+0x34] ;  /* 0x0000340604137981 */ /* 0x000ea8000c1e9900 */
[----:B------:R-:W2:Y:S04]  /*0ac0*/  LDG.E.CONSTANT R17, desc[UR6][R4.64+0x38] ;  /* 0x0000380604117981 */ /* 0x000ea8000c1e9900 */
[----:B------:R-:W2:Y:S04]  /*0ad0*/  LDG.E.CONSTANT R15, desc[UR6][R4.64+0x3c] ;  /* 0x00003c06040f7981 */ /* 0x000ea8000c1e9900 */
[----:B------:R-:W2:Y:S04]  /*0ae0*/  LDG.E R8, desc[UR6][R2.64+0x1c] ;  /* 0x00001c0602087981 */ /* 0x000ea8000c1e1900 */
[----:B---3--:R-:W3:Y:S04]  /*0af0*/  LDG.E.CONSTANT R9, desc[UR6][R4.64+0x40] ;  /* 0x0000400604097981 */ /* 0x008ee8000c1e9900 */
[----:B------:R-:W3:Y:S04]  /*0b00*/  LDG.E R6, desc[UR6][R2.64+0x20] ;  /* 0x0000200602067981 */ /* 0x000ee8000c1e1900 */
[----:B------:R-:W3:Y:S04]  /*0b10*/  LDG.E.CONSTANT R7, desc[UR6][R4.64+0x44] ;  /* 0x0000440604077981 */ /* 0x000ee8000c1e9900 */
[----:B------:R-:W3:Y:S01]  /*0b20*/  LDG.E R22, desc[UR6][R2.64+0x24] ;  /* 0x0000240602167981 */ /* 0x000ee2000c1e1900 */
[----:B----4-:R-:W-:-:S03]  /*0b30*/  FADD R0, R0, -R25 ;  /* 0x8000001900007221 */ /* 0x010fc60000000000 */
[----:B------:R-:W4:Y:S01]  /*0b40*/  LDG.E.CONSTANT R25, desc[UR6][R4.64+0x48] ;  /* 0x0000480604197981 */ /* 0x000f22000c1e9900 */
[----:B-----5:R-:W-:Y:S01]  /*0b50*/  FADD R27, R24, -R27 ;  /* 0x8000001b181b7221 */ /* 0x020fe20000000000 */
[----:B------:R-:W-:Y:S01]  /*0b60*/  FFMA R0, R0, R0, RZ ;  /* 0x0000000000007223 */ /* 0x000fe200000000ff */
[----:B--2---:R-:W-:-:S03]  /*0b70*/  FADD R23, R23, -R20 ;  /* 0x8000001417177221 */ /* 0x004fc60000000000 */
[----:B------:R-:W-:Y:S01]  /*0b80*/  FFMA R0, R27, R27, R0 ;  /* 0x0000001b1b007223 */ /* 0x000fe20000000000 */
[----:B------:R-:W-:-:S03]  /*0b90*/  FADD R21, R21, -R18 ;  /* 0x8000001215157221 */ /* 0x000fc60000000000 */
[----:B------:R-:W-:Y:S01]  /*0ba0*/  FFMA R0, R23, R23, R0 ;  /* 0x0000001717007223 */ /* 0x000fe20000000000 */
[----:B------:R-:W-:-:S03]  /*0bb0*/  FADD R19, R19, -R16 ;  /* 0x8000001013137221 */ /* 0x000fc60000000000 */
[----:B------:R-:W-:Y:S01]  /*0bc0*/  FFMA R0, R21, R21, R0 ;  /* 0x0000001515007223 */ /* 0x000fe20000000000 */
[----:B------:R-:W-:-:S03]  /*0bd0*/  FADD R17, R17, -R14 ;  /* 0x8000000e11117221 */ /* 0x000fc60000000000 */
[----:B------:R-:W-:Y:S01]  /*0be0*/  FFMA R0, R19, R19, R0 ;  /* 0x0000001313007223 */ /* 0x000fe20000000000 */
[----:B------:R-:W-:-:S03]  /*0bf0*/  FADD R15, R15, -R12 ;  /* 0x8000000c0f0f7221 */ /* 0x000fc60000000000 */
[----:B------:R-:W-:-:S04]  /*0c00*/  FFMA R0, R17, R17, R0 ;  /* 0x0000001111007223 */ /* 0x000fc80000000000 */
[----:B------:R-:W-:Y:S01]  /*0c10*/  FFMA R0, R15, R15, R0 ;  /* 0x0000000f0f007223 */ /* 0x000fe20000000000 */
[----:B---3--:R-:W-:-:S04]  /*0c20*/  FADD R9, R9, -R8 ;  /* 0x8000000809097221 */ /* 0x008fc80000000000 */
[----:B------:R-:W-:Y:S01]  /*0c30*/  FFMA R0, R9, R9, R0 ;  /* 0x0000000909007223 */ /* 0x000fe20000000000 */
[----:B------:R-:W-:-:S04]  /*0c40*/  FADD R7, R7, -R6 ;  /* 0x8000000607077221 */ /* 0x000fc80000000000 */
[----:B------:R-:W-:Y:S01]  /*0c50*/  FFMA R0, R7, R7, R0 ;  /* 0x0000000707007223 */ /* 0x000fe20000000000 */
[----:B------:R-:W-:Y:S01]  /*0c60*/  BSSY.RECONVERGENT B0, `(.L_x_54) ;  /* 0x000000f000007945 */ /* 0x000fe20003800200 */
[----:B----4-:R-:W-:-:S04]  /*0c70*/  FADD R25, R25, -R22 ;  /* 0x8000001619197221 */ /* 0x010fc80000000000 */
        /* <DEDUP_REMOVED lines=8> */
[----:B------:R-:W-:Y:S05]  /*0d00*/  BRA `(.L_x_56) ;  /* 0x0000000000107947 */ /* 0x000fea0003800000 */
.L_x_55:
[----:B--2---:R-:W-:Y:S01]  /*0d10*/  FMUL.FTZ R0, R7, R6 ;  /* 0x0000000607007220 */ /* 0x004fe20000410000 */
[----:B------:R-:W-:-:S03]  /*0d20*/  FMUL.FTZ R6, R6, 0.5 ;  /* 0x3f00000006067820 */ /* 0x000fc60000410000 */
[----:B------:R-:W-:-:S04]  /*0d30*/  FFMA R7, -R0, R0, R7 ;  /* 0x0000000000077223 */ /* 0x000fc80000000107 */
[----:B------:R-:W-:-:S07]  /*0d40*/  FFMA R0, R7, R6, R0 ;  /* 0x0000000607007223 */ /* 0x000fce0000000000 */
.L_x_56:
[----:B------:R-:W-:Y:S05]  /*0d50*/  BSYNC.RECONVERGENT B0 ;  /* 0x0000000000007941 */ /* 0x000fea0003800200 */
.L_x_54:
[----:B------:R-:W2:Y:S01]  /*0d60*/  LDG.E R7, desc[UR6][R2.64+0x28] ;  /* 0x0000280602077981 */ /* 0x000ea2000c1e1900 */
[----:B------:R-:W-:Y:S01]  /*0d70*/  BSSY.RECONVERGENT B0, `(.L_x_41) ;  /* 0x0000008000007945 */ /* 0x000fe20003800200 */
[----:B--2---:R-:W-:-:S13]  /*0d80*/  FSETP.GEU.AND P0, PT, R0, R7, PT ;  /* 0x000000070000720b */ /* 0x004fda0003f0e000 */
[----:B------:R-:W-:Y:S05]  /*0d90*/  @P0 BRA `(.L_x_57) ;  /* 0x0000000000140947 */ /* 0x000fea0003800000 */
[----:B------:R-:W2:Y:S01]  /*0da0*/  LDG.E.CONSTANT R5, desc[UR6][R4.64] ;  /* 0x0000000604057981 */ /* 0x000ea2000c1e9900 */
[----:B------:R-:W-:-:S05]  /*0db0*/  IADD3 R13, PT, PT, R13, 0x1, RZ ;  /* 0x000000010d0d7810 */ /* 0x000fca0007ffe0ff */
[----:B------:R0:W-:Y:S01]  /*0dc0*/  STG.E desc[UR6][R2.64+0x2c], R13 ;  /* 0x00002c0d02007986 */ /* 0x0001e2000c101906 */
[----:B--2---:R-:W-:-:S13]  /*0dd0*/  FSETP.GT.AND P0, PT, R5, R10, PT ;  /* 0x0000000a0500720b */ /* 0x004fda0003f04000 */
[----:B------:R0:W-:Y:S02]  /*0de0*/  @P0 STG.E desc[UR6][R2.64+0x30], R11 ;  /* 0x0000300b02000986 */ /* 0x0001e4000c101906 */
.L_x_57:
[----:B------:R-:W-:Y:S05]  /*0df0*/  BSYNC.RECONVERGENT B0 ;  /* 0x0000000000007941 */ /* 0x000fea0003800200 */
.L_x_41:
[----:B------:R-:W-:-:S13]  /*0e00*/  ISETP.GE.AND P0, PT, R13, 0xb, PT ;  /* 0x0000000b0d00780c */ /* 0x000fda0003f06270 */
[----:B------:R-:W-:Y:S05]  /*0e10*/  @!P0 BRA `(.L_x_58) ;  /* 0x0000000000108947 */ /* 0x000fea0003800000 */
[----:B------:R-:W2:Y:S02]  /*0e20*/  LDG.E R0, desc[UR6][R2.64+0x28] ;  /* 0x0000280602007981 */ /* 0x000ea4000c1e1900 */
[----:B--2---:R-:W-:-:S05]  /*0e30*/  FMUL R5, R0, 0.89999997615814208984 ;  /* 0x3f66666600057820 */ /* 0x004fca0000400000 */
[----:B------:R-:W-:Y:S01]  /*0e40*/  STG.E desc[UR6][R2.64+0x28], R5 ;  /* 0x0000280502007986 */ /* 0x000fe2000c101906 */
[----:B------:R-:W-:Y:S05]  /*0e50*/  EXIT ;  /* 0x000000000000794d */ /* 0x000fea0003800000 */
.L_x_58:
[----:B------:R-:W-:-:S13]  /*0e60*/  ISETP.GT.AND P0, PT, R13, 0x1, PT ;  /* 0x000000010d00780c */ /* 0x000fda0003f04270 */
[----:B------:R-:W-:Y:S05]  /*0e70*/  @P0 EXIT ;  /* 0x000000000000094d */ /* 0x000fea0003800000 */
[----:B------:R-:W2:Y:S02]  /*0e80*/  LDG.E R5, desc[UR6][R2.64+0x28] ;  /* 0x0000280602057981 */ /* 0x000ea4000c1e1900 */
[----:B--2---:R-:W-:-:S05]  /*0e90*/  FMUL R5, R5, 1.1000000238418579102 ;  /* 0x3f8ccccd05057820 */ /* 0x004fca0000400000 */
[----:B------:R-:W-:Y:S01]  /*0ea0*/  STG.E desc[UR6][R2.64+0x28], R5 ;  /* 0x0000280502007986 */ /* 0x000fe2000c101906 */
[----:B------:R-:W-:Y:S05]  /*0eb0*/  EXIT ;  /* 0x000000000000794d */ /* 0x000fea0003800000 */
        .weak           $__internal_3_$__cuda_sm20_sqrt_rn_f32_slowpath
        .type           $__internal_3_$__cuda_sm20_sqrt_rn_f32_slowpath,@function
        .size           $__internal_3_$__cuda_sm20_sqrt_rn_f32_slowpath,(.L_x_193 - $__internal_3_$__cuda_sm20_sqrt_rn_f32_slowpath)
$__internal_3_$__cuda_sm20_sqrt_rn_f32_slowpath:
        /* <DEDUP_REMOVED lines=10> */
[----:B------:R-:W-:-:S04]  /*0f60*/  @P0 FFMA R9, R0, 1.84467440737095516160e+19, RZ ;  /* 0x5f80000000090823 */ /* 0x000fc800000000ff */
[----:B------:R-:W0:Y:S02]  /*0f70*/  @P0 MUFU.RSQ R24, R9 ;  /* 0x0000000900180308 */ /* 0x000e240000001400 */
[----:B0-----:R-:W-:Y:S01]  /*0f80*/  @P0 FMUL.FTZ R26, R9, R24 ;  /* 0x00000018091a0220 */ /* 0x001fe20000410000 */
[----:B------:R-:W-:-:S03]  /*0f90*/  @P0 FMUL.FTZ R24, R24, 0.5 ;  /* 0x3f00000018180820 */ /* 0x000fc60000410000 */
[----:B------:R-:W-:-:S04]  /*0fa0*/  @P0 FADD.FTZ R27, -R26, -RZ ;  /* 0x800000ff1a1b0221 */ /* 0x000fc80000010100 */
[----:B------:R-:W-:-:S04]  /*0fb0*/  @P0 FFMA R27, R26, R27, R9 ;  /* 0x0000001b1a1b0223 */ /* 0x000fc80000000009 */
[----:B------:R-:W-:Y:S01]  /*0fc0*/  @P0 FFMA R27, R27, R24, R26 ;  /* 0x000000181b1b0223 */ /* 0x000fe2000000001a */
[----:B------:R-:W-:-:S03]  /*0fd0*/  @!P0 MOV R24, R0 ;  /* 0x0000000000188202 */ /* 0x000fc60000000f00 */
[----:B------:R-:W-:-:S07]  /*0fe0*/  @P0 FMUL.FTZ R24, R27, 2.3283064365386962891e-10 ;  /* 0x2f8000001b180820 */ /* 0x000fce0000410000 */
.L_x_59:
[----:B------:R-:W-:Y:S01]  /*0ff0*/  HFMA2 R9, -RZ, RZ, 0, 0 ;  /* 0x00000000ff097431 */ /* 0x000fe200000001ff */
[----:B------:R-:W-:-:S03]  /*1000*/  MOV R0, R24 ;  /* 0x0000001800007202 */ /* 0x000fc60000000f00 */
[----:B------:R-:W-:Y:S05]  /*1010*/  RET.REL.NODEC R8 `(_Z29update_voronoi_density_kernelP11VoronoiCellP8GPUEliteii) ;  /* 0xffffffec08f87950 */ /* 0x000fea0003c3ffff */
.L_x_60:
        /* <DEDUP_REMOVED lines=14> */
.L_x_193:


//--------------------- .text._Z22compress_genome_kernelPfPhPjii --------------------------
	.section	.text._Z22compress_genome_kernelPfPhPjii,"ax",@progbits
	.align	128
        .global         _Z22compress_genome_kernelPfPhPjii
        .type           _Z22compress_genome_kernelPfPhPjii,@function
        .size           _Z22compress_genome_kernelPfPhPjii,(.L_x_195 - _Z22compress_genome_kernelPfPhPjii)
        .other          _Z22compress_genome_kernelPfPhPjii,@"STO_CUDA_ENTRY STV_DEFAULT"
_Z22compress_genome_kernelPfPhPjii:
.text._Z22compress_genome_kernelPfPhPjii:
[----:B------:R-:W0:Y:S01]  /*0000*/  LDC R1, c[0x0][0x37c] ;  /* 0x0000df00ff017b82 */ /* 0x000e220000000800 */
[----:B------:R-:W1:Y:S01]  /*0010*/  S2R R40, SR_TID.X ;  /* 0x0000000000287919 */ /* 0x000e620000002100 */
[----:B------:R-:W2:Y:S01]  /*0020*/  LDCU.64 UR8, c[0x0][0x358] ;  /* 0x00006b00ff0877ac */ /* 0x000ea20008000a00 */
[----:B------:R-:W-:Y:S01]  /*0030*/  BSSY.RECONVERGENT B2, `(.L_x_61) ;  /* 0x00000f1000027945 */ /* 0x000fe20003800200 */
[----:B0-----:R-:W-:Y:S01]  /*0040*/  IADD3 R1, PT, PT, R1, -0x80, RZ ;  /* 0xffffff8001017810 */ /* 0x001fe20007ffe0ff */
[----:B------:R-:W0:Y:S01]  /*0050*/  LDCU UR6, c[0x0][0x398] ;  /* 0x00007300ff0677ac */ /* 0x000e220008000800 */
[----:B-1----:R-:W-:-:S13]  /*0060*/  ISETP.GT.U32.AND P0, PT, R40, 0x1f, PT ;  /* 0x0000001f2800780c */ /* 0x002fda0003f04070 */
[----:B--2---:R-:W-:Y:S05]  /*0070*/  @P0 BRA `(.L_x_62) ;  /* 0x0000000c00b00947 */ /* 0x004fea0003800000 */
[----:B------:R-:W1:Y:S01]  /*0080*/  LDC R3, c[0x0][0x398] ;  /* 0x0000e600ff037b82 */ /* 0x000e620000000800 */
[----:B------:R-:W-:Y:S02]  /*0090*/  UMOV UR4, 0x400 ;  /* 0x0000040000047882 */ /* 0x000fe40000000000 */
[----:B------:R-:W-:-:S05]  /*00a0*/  UIADD3 UR4, UPT, UPT, UR4, 0x2080, URZ ;  /* 0x0000208004047890 */ /* 0x000fca000fffe0ff */
[----:B------:R-:W2:Y:S01]  /*00b0*/  S2UR UR5, SR_CgaCtaId ;  /* 0x00000000000579c3 */ /* 0x000ea20000008800 */
[----:B-1----:R-:W-:Y:S02]  /*00c0*/  ISETP.GE.AND P0, PT, R3, 0x20, PT ;  /* 0x000000200300780c */ /* 0x002fe40003f06270 */
[----:B------:R-:W-:-:S04]  /*00d0*/  SHF.R.S32.HI R0, RZ, 0x1f, R3 ;  /* 0x0000001fff007819 */ /* 0x000fc80000011403 */
[----:B------:R-:W-:Y:S01]  /*00e0*/  LEA.HI R0, R0, R3, RZ, 0x5 ;  /* 0x0000000300007211 */ /* 0x000fe200078f28ff */
[----:B--2---:R-:W-:-:S03]  /*00f0*/  ULEA UR4, UR5, UR4, 0x18 ;  /* 0x0000000405047291 */ /* 0x004fc6000f8ec0ff */
[----:B------:R-:W-:-:S03]  /*0100*/  SHF.R.S32.HI R5, RZ, 0x5, R0 ;  /* 0x00000005ff057819 */ /* 0x000fc60000011400 */
[----:B------:R-:W-:Y:S02]  /*0110*/  LEA R4, R40, UR4, 0x7 ;  /* 0x0000000428047c11 */ /* 0x000fe4000f8e38ff */
[----:B------:R-:W-:Y:S01]  /*0120*/  I2FP.F32.S32 R0, R5 ;  /* 0x0000000500007245 */ /* 0x000fe20000201400 */
[----:B------:R-:W-:Y:S06]  /*0130*/  @!P0 BRA `(.L_x_63) ;  /* 0x0000000800e08947 */ /* 0x000fec0003800000 */
[C---:B------:R-:W-:Y:S01]  /*0140*/  LOP3.LUT R27, R5.reuse, 0x7, RZ, 0xc0, !PT ;  /* 0x00000007051b7812 */ /* 0x040fe200078ec0ff */
[----:B------:R-:W-:Y:S02]  /*0150*/  HFMA2 R8, -RZ, RZ, 0, 0 ;  /* 0x00000000ff087431 */ /* 0x000fe400000001ff */
[C---:B------:R-:W-:Y:S01]  /*0160*/  IMAD R6, R5.reuse, R40, RZ ;  /* 0x0000002805067224 */ /* 0x040fe200078e02ff */
[C---:B------:R-:W-:Y:S02]  /*0170*/  IADD3 R26, PT, PT, R5.reuse, -0x1, RZ ;  /* 0xffffffff051a7810 */ /* 0x040fe40007ffe0ff */
[----:B------:R-:W-:Y:S01]  /*0180*/  LOP3.LUT R28, R5, 0x3, RZ, 0xc0, !PT ;  /* 0x00000003051c7812 */ /* 0x000fe200078ec0ff */
[----:B------:R-:W-:Y:S01]  /*0190*/  VIADD R29, R27, 0xffffffff ;  /* 0xffffffff1b1d7836 */ /* 0x000fe20000000000 */
[----:B------:R-:W-:-:S07]  /*01a0*/  LOP3.LUT R7, R5, 0x3fffff8, RZ, 0xc0, !PT ;  /* 0x03fffff805077812 */ /* 0x000fce00078ec0ff */
.L_x_72:
[----:B------:R-:W-:Y:S01]  /*01b0*/  ISETP.GE.U32.AND P0, PT, R26, 0x7, PT ;  /* 0x000000071a00780c */ /* 0x000fe20003f06070 */
[----:B------:R-:W-:Y:S01]  /*01c0*/  IMAD R30, R5, R8, RZ ;  /* 0x00000008051e7224 */ /* 0x000fe200078e02ff */
[----:B------:R-:W-:Y:S02]  /*01d0*/  MOV R9, RZ ;  /* 0x000000ff00097202 */ /* 0x000fe40000000f00 */
[----:B------:R-:W-:-:S09]  /*01e0*/  MOV R32, RZ ;  /* 0x000000ff00207202 */ /* 0x000fd20000000f00 */
[----:B------:R-:W-:Y:S05]  /*01f0*/  @!P0 BRA `(.L_x_64) ;  /* 0x0000000000fc8947 */ /* 0x000fea0003800000 */
[----:B------:R-:W-:Y:S01]  /*0200*/  MOV R9, RZ ;  /* 0x000000ff00097202 */ /* 0x000fe20000000f00 */
[----:B------:R-:W-:-:S07]  /*0210*/  IMAD.MOV.U32 R32, RZ, RZ, RZ ;  /* 0x000000ffff207224 */ /* 0x000fce00078e00ff */
.L_x_65:
[----:B------:R-:W1:Y:S01]  /*0220*/  LDC.64 R2, c[0x0][0x380] ;  /* 0x0000e000ff027b82 */ /* 0x000e620000000a00 */
[-C--:B------:R-:W-:Y:S02]  /*0230*/  IADD3 R23, PT, PT, R6, R9.reuse, RZ ;  /* 0x0000000906177210 */ /* 0x080fe40007ffe0ff */
[----:B------:R-:W-:-:S04]  /*0240*/  IADD3 R19, PT, PT, R30, R9, RZ ;  /* 0x000000091e137210 */ /* 0x000fc80007ffe0ff */
[C---:B------:R-:W-:Y:S01]  /*0250*/  VIMNMX R10, PT, PT, R23.reuse, R19, !PT ;  /* 0x00000013170a7248 */ /* 0x040fe20007fe0100 */
[----:B------:R-:W2:Y:S03]  /*0260*/  LDC.64 R20, c[0x0][0x380] ;  /* 0x0000e000ff147b82 */ /* 0x000ea60000000a00 */
[----:B0-----:R-:W-:Y:S01]  /*0270*/  ISETP.GE.AND P6, PT, R10, UR6, PT ;  /* 0x000000060a007c0c */ /* 0x001fe2000bfc6270 */
[----:B-1----:R-:W-:-:S12]  /*0280*/  IMAD.WIDE.U32 R10, R23, 0x4, R2 ;  /* 0x00000004170a7825 */ /* 0x002fd800078e0002 */
[C---:B------:R-:W-:Y:S01]  /*0290*/  @!P6 IMAD.WIDE.U32 R2, R19.reuse, 0x4, R2 ;  /* 0x000000041302e825 */ /* 0x040fe200078e0002 */
[----:B------:R-:W3:Y:S04]  /*02a0*/  @!P6 LDG.E.CONSTANT R13, desc[UR8][R10.64] ;  /* 0x000000080a0de981 */ /* 0x000ee8000c1e9900 */
[----:B------:R0:W3:Y:S01]  /*02b0*/  @!P6 LDG.E.CONSTANT R12, desc[UR8][R2.64] ;  /* 0x00000008020ce981 */ /* 0x0000e2000c1e9900 */
[C---:B------:R-:W-:Y:S01]  /*02c0*/  IADD3 R14, PT, PT, R19.reuse, 0x1, RZ ;  /* 0x00000001130e7810 */ /* 0x040fe20007ffe0ff */
[C---:B------:R-:W-:Y:S01]  /*02d0*/  VIADD R15, R19.reuse, 0x2 ;  /* 0x00000002130f7836 */ /* 0x040fe20000000000 */
[----:B------:R-:W-:Y:S01]  /*02e0*/  IADD3 R17, P2, PT, R30, R9, RZ ;  /* 0x000000091e117210 */ /* 0x000fe20007f5e0ff */
[----:B------:R-:W-:Y:S01]  /*02f0*/  VIADD R16, R19, 0x5 ;  /* 0x0000000513107836 */ /* 0x000fe20000000000 */
[----:B------:R-:W-:-:S02]  /*0300*/  VIADDMNMX R14, R23, 0x1, R14, !PT ;  /* 0x00000001170e7846 */ /* 0x000fc4000780010e */
[----:B------:R-:W-:Y:S02]  /*0310*/  VIADDMNMX R15, R23, 0x2, R15, !PT ;  /* 0x00000002170f7846 */ /* 0x000fe4000780010f */
[----:B------:R-:W-:Y:S02]  /*0320*/  ISETP.GE.AND P0, PT, R14, UR6, PT ;  /* 0x000000060e007c0c */ /* 0x000fe4000bf06270 */
[C---:B------:R-:W-:Y:S02]  /*0330*/  IADD3 R14, PT, PT, R19.reuse, 0x3, RZ ;  /* 0x00000003130e7810 */ /* 0x040fe40007ffe0ff */
[----:B------:R-:W-:Y:S02]  /*0340*/  IADD3.X R18, PT, PT, RZ, RZ, RZ, P2, !PT ;  /* 0x000000ffff127210 */ /* 0x000fe400017fe4ff */
[----:B0-----:R-:W-:Y:S02]  /*0350*/  IADD3 R3, PT, PT, R19, 0x4, RZ ;  /* 0x0000000413037810 */ /* 0x001fe40007ffe0ff */
[----:B--2---:R-:W-:-:S02]  /*0360*/  LEA R2, P2, R17, R20, 0x2 ;  /* 0x0000001411027211 */ /* 0x004fc400078410ff */
[----:B------:R-:W-:Y:S02]  /*0370*/  ISETP.GE.AND P1, PT, R15, UR6, PT ;  /* 0x000000060f007c0c */ /* 0x000fe4000bf26270 */
[C---:B------:R-:W-:Y:S02]  /*0380*/  VIADDMNMX R14, R23.reuse, 0x3, R14, !PT ;  /* 0x00000003170e7846 */ /* 0x040fe4000780010e */
[C---:B------:R-:W-:Y:S02]  /*0390*/  VIADDMNMX R15, R23.reuse, 0x4, R3, !PT ;  /* 0x00000004170f7846 */ /* 0x040fe40007800103 */
[----:B------:R-:W-:Y:S02]  /*03a0*/  VIADDMNMX R16, R23, 0x5, R16, !PT ;  /* 0x0000000517107846 */ /* 0x000fe40007800110 */
[----:B------:R-:W-:Y:S02]  /*03b0*/  LEA.HI.X R3, R17, R21, R18, 0x2, P2 ;  /* 0x0000001511037211 */ /* 0x000fe400010f1412 */
[----:B------:R-:W-:-:S02]  /*03c0*/  ISETP.GE.AND P2, PT, R14, UR6, PT ;  /* 0x000000060e007c0c */ /* 0x000fc4000bf46270 */
[----:B------:R-:W-:Y:S01]  /*03d0*/  ISETP.GE.AND P4, PT, R16, UR6, PT ;  /* 0x0000000610007c0c */ /* 0x000fe2000bf86270 */
[----:B------:R-:W2:Y:S01]  /*03e0*/  @!P0 LDG.E.CONSTANT R14, desc[UR8][R2.64+0x4] ;  /* 0x00000408020e8981 */ /* 0x000ea2000c1e9900 */
[----:B------:R-:W-:Y:S02]  /*03f0*/  IADD3 R16, PT, PT, R19, 0x6, RZ ;  /* 0x0000000613107810 */ /* 0x000fe40007ffe0ff */
[----:B------:R-:W-:Y:S01]  /*0400*/  ISETP.GE.AND P3, PT, R15, UR6, PT ;  /* 0x000000060f007c0c */ /* 0x000fe2000bf66270 */
[----:B------:R-:W4:Y:S01]  /*0410*/  @!P1 LDG.E.CONSTANT R17, desc[UR8][R10.64+0x8] ;  /* 0x000008080a119981 */ /* 0x000f22000c1e9900 */
[----:B------:R-:W-:-:S03]  /*0420*/  IADD3 R19, PT, PT, R19, 0x7, RZ ;  /* 0x0000000713137810 */ /* 0x000fc60007ffe0ff */
[----:B------:R-:W2:Y:S01]  /*0430*/  @!P0 LDG.E.CONSTANT R15, desc[UR8][R10.64+0x4] ;  /* 0x000004080a0f8981 */ /* 0x000ea2000c1e9900 */
[----:B------:R-:W-:-:S03]  /*0440*/  VIADDMNMX R18, R23, 0x6, R16, !PT ;  /* 0x0000000617127846 */ /* 0x000fc60007800110 */
[----:B------:R-:W4:Y:S01]  /*0450*/  @!P1 LDG.E.CONSTANT R16, desc[UR8][R2.64+0x8] ;  /* 0x0000080802109981 */ /* 0x000f22000c1e9900 */
[----:B------:R-:W-:Y:S02]  /*0460*/  VIADDMNMX R20, R23, 0x7, R19, !PT ;  /* 0x0000000717147846 */ /* 0x000fe40007800113 */
[----:B------:R-:W-:Y:S01]  /*0470*/  ISETP.GE.AND P5, PT, R18, UR6, PT ;  /* 0x0000000612007c0c */ /* 0x000fe2000bfa6270 */
[----:B------:R-:W5:Y:S04]  /*0480*/  @!P2 LDG.E.CONSTANT R19, desc[UR8][R10.64+0xc] ;  /* 0x00000c080a13a981 */ /* 0x000f68000c1e9900 */
[----:B------:R-:W5:Y:S04]  /*0490*/  @!P2 LDG.E.CONSTANT R18, desc[UR8][R2.64+0xc] ;  /* 0x00000c080212a981 */ /* 0x000f68000c1e9900 */
[----:B------:R-:W5:Y:S04]  /*04a0*/  @!P4 LDG.E.CONSTANT R21, desc[UR8][R10.64+0x14] ;  /* 0x000014080a15c981 */ /* 0x000f68000c1e9900 */
[----:B------:R-:W5:Y:S04]  /*04b0*/  @!P5 LDG.E.CONSTANT R23, desc[UR8][R10.64+0x18] ;  /* 0x000018080a17d981 */ /* 0x000f68000c1e9900 */
[----:B------:R-:W5:Y:S01]  /*04c0*/  @!P5 LDG.E.CONSTANT R22, desc[UR8][R2.64+0x18] ;  /* 0x000018080216d981 */ /* 0x000f62000c1e9900 */
[----:B---3--:R-:W-:Y:S01]  /*04d0*/  @!P6 FFMA R32, R13, R12, R32 ;  /* 0x0000000c0d20e223 */ /* 0x008fe20000000020 */
[----:B------:R-:W-:-:S02]  /*04e0*/  ISETP.GE.AND P6, PT, R20, UR6, PT ;  /* 0x0000000614007c0c */ /* 0x000fc4000bfc6270 */
[----:B------:R-:W3:Y:S04]  /*04f0*/  @!P3 LDG.E.CONSTANT R13, desc[UR8][R10.64+0x10] ;  /* 0x000010080a0db981 */ /* 0x000ee8000c1e9900 */
[----:B------:R-:W3:Y:S04]  /*0500*/  @!P3 LDG.E.CONSTANT R12, desc[UR8][R2.64+0x10] ;  /* 0x00001008020cb981 */ /* 0x000ee8000c1e9900 */
[----:B------:R-:W3:Y:S04]  /*0510*/  @!P4 LDG.E.CONSTANT R20, desc[UR8][R2.64+0x14] ;  /* 0x000014080214c981 */ /* 0x000ee8000c1e9900 */
[----:B------:R-:W3:Y:S04]  /*0520*/  @!P6 LDG.E.CONSTANT R25, desc[UR8][R10.64+0x1c] ;  /* 0x00001c080a19e981 */ /* 0x000ee8000c1e9900 */
[----:B------:R-:W3:Y:S01]  /*0530*/  @!P6 LDG.E.CONSTANT R24, desc[UR8][R2.64+0x1c] ;  /* 0x00001c080218e981 */ /* 0x000ee2000c1e9900 */
[----:B------:R-:W-:Y:S01]  /*0540*/  IADD3 R9, PT, PT, R9, 0x8, RZ ;  /* 0x0000000809097810 */ /* 0x000fe20007ffe0ff */
[----:B--2---:R-:W-:-:S04]  /*0550*/  @!P0 FFMA R32, R15, R14, R32 ;  /* 0x0000000e0f208223 */ /* 0x004fc80000000020 */
[----:B----4-:R-:W-:Y:S01]  /*0560*/  @!P1 FFMA R32, R17, R16, R32 ;  /* 0x0000001011209223 */ /* 0x010fe20000000020 */
[----:B------:R-:W-:-:S03]  /*0570*/  ISETP.NE.AND P0, PT, R9, R7, PT ;  /* 0x000000070900720c */ /* 0x000fc60003f05270 */
[----:B-----5:R-:W-:-:S04]  /*0580*/  @!P2 FFMA R32, R19, R18, R32 ;  /* 0x000000121320a223 */ /* 0x020fc80000000020 */
[----:B---3--:R-:W-:-:S04]  /*0590*/  @!P3 FFMA R32, R13, R12, R32 ;  /* 0x0000000c0d20b223 */ /* 0x008fc80000000020 */
[----:B------:R-:W-:-:S04]  /*05a0*/  @!P4 FFMA R32, R21, R20, R32 ;  /* 0x000000141520c223 */ /* 0x000fc80000000020 */
[----:B------:R-:W-:-:S04]  /*05b0*/  @!P5 FFMA R32, R23, R22, R32 ;  /* 0x000000161720d223 */ /* 0x000fc80000000020 */
[----:B------:R-:W-:Y:S01]  /*05c0*/  @!P6 FFMA R32, R25, R24, R32 ;  /* 0x000000181920e223 */ /* 0x000fe20000000020 */
[----:B------:R-:W-:Y:S06]  /*05d0*/  @P0 BRA `(.L_x_65) ;  /* 0xfffffffc00100947 */ /* 0x000fec000383ffff */
[----:B------:R-:W-:-:S07]  /*05e0*/  IMAD.MOV.U32 R9, RZ, RZ, R7 ;  /* 0x000000ffff097224 */ /* 0x000fce00078e0007 */
.L_x_64:
[----:B------:R-:W-:-:S13]  /*05f0*/  ISETP.NE.AND P0, PT, R27, RZ, PT ;  /* 0x000000ff1b00720c */ /* 0x000fda0003f05270 */
[----:B------:R-:W-:Y:S05]  /*0600*/  @!P0 BRA `(.L_x_66) ;  /* 0x0000000400608947 */ /* 0x000fea0003800000 */
[----:B------:R-:W-:Y:S02]  /*0610*/  ISETP.GE.U32.AND P1, PT, R29, 0x3, PT ;  /* 0x000000031d00780c */ /* 0x000fe40003f26070 */
[----:B------:R-:W-:-:S11]  /*0620*/  ISETP.NE.AND P0, PT, R28, RZ, PT ;  /* 0x000000ff1c00720c */ /* 0x000fd60003f05270 */
[----:B------:R-:W-:Y:S05]  /*0630*/  @!P1 BRA `(.L_x_67) ;  /* 0x00000000009c9947 */ /* 0x000fea0003800000 */
[----:B------:R-:W1:Y:S01]  /*0640*/  LDCU UR4, c[0x0][0x398] ;  /* 0x00007300ff0477ac */ /* 0x000e620008000800 */
[-C--:B------:R-:W-:Y:S02]  /*0650*/  IADD3 R17, PT, PT, R6, R9.reuse, RZ ;  /* 0x0000000906117210 */ /* 0x080fe40007ffe0ff */
[-C--:B------:R-:W-:Y:S01]  /*0660*/  IADD3 R19, PT, PT, R30, R9.reuse, RZ ;  /* 0x000000091e137210 */ /* 0x080fe20007ffe0ff */
[----:B------:R-:W2:Y:S01]  /*0670*/  LDCU.64 UR10, c[0x0][0x380] ;  /* 0x00007000ff0a77ac */ /* 0x000ea20008000a00 */
[----:B------:R-:W-:Y:S02]  /*0680*/  IADD3 R13, P4, PT, R6, R9, RZ ;  /* 0x00000009060d7210 */ /* 0x000fe40007f9e0ff */
[----:B------:R-:W-:Y:S01]  /*0690*/  VIMNMX R2, PT, PT, R17, R19, !PT ;  /* 0x0000001311027248 */ /* 0x000fe20007fe0100 */
[----:B------:R-:W-:Y:S01]  /*06a0*/  VIADD R3, R19, 0x2 ;  /* 0x0000000213037836 */ /* 0x000fe20000000000 */
[----:B------:R-:W-:Y:S02]  /*06b0*/  IADD3 R15, P5, PT, R30, R9, RZ ;  /* 0x000000091e0f7210 */ /* 0x000fe40007fbe0ff */
[----:B------:R-:W-:-:S02]  /*06c0*/  IADD3.X R20, PT, PT, RZ, RZ, RZ, P4, !PT ;  /* 0x000000ffff147210 */ /* 0x000fc400027fe4ff */
[----:B------:R-:W-:Y:S02]  /*06d0*/  VIADDMNMX R3, R17, 0x2, R3, !PT ;  /* 0x0000000211037846 */ /* 0x000fe40007800103 */
[----:B------:R-:W-:Y:S02]  /*06e0*/  IADD3.X R18, PT, PT, RZ, RZ, RZ, P5, !PT ;  /* 0x000000ffff127210 */ /* 0x000fe40002ffe4ff */
[----:B-1----:R-:W-:Y:S02]  /*06f0*/  ISETP.GE.AND P1, PT, R2, UR4, PT ;  /* 0x0000000402007c0c */ /* 0x002fe4000bf26270 */
[----:B------:R-:W-:Y:S02]  /*0700*/  IADD3 R2, PT, PT, R19, 0x1, RZ ;  /* 0x0000000113027810 */ /* 0x000fe40007ffe0ff */
[----:B------:R-:W-:Y:S02]  /*0710*/  ISETP.GE.AND P2, PT, R3, UR4, PT ;  /* 0x0000000403007c0c */ /* 0x000fe4000bf46270 */
[----:B------:R-:W-:-:S02]  /*0720*/  VIADDMNMX R2, R17, 0x1, R2, !PT ;  /* 0x0000000111027846 */ /* 0x000fc40007800102 */
[----:B--2---:R-:W-:Y:S02]  /*0730*/  LEA R12, P4, R13, UR10, 0x2 ;  /* 0x0000000a0d0c7c11 */ /* 0x004fe4000f8810ff */
[----:B------:R-:W-:Y:S02]  /*0740*/  ISETP.GE.AND P3, PT, R2, UR4, PT ;  /* 0x0000000402007c0c */ /* 0x000fe4000bf66270 */
[----:B------:R-:W-:Y:S01]  /*0750*/  IADD3 R2, PT, PT, R19, 0x3, RZ ;  /* 0x0000000313027810 */ /* 0x000fe20007ffe0ff */
[----:B------:R-:W1:Y:S01]  /*0760*/  @!P1 LDC.64 R10, c[0x0][0x380] ;  /* 0x0000e000ff0a9b82 */ /* 0x000e620000000a00 */
[----:B------:R-:W-:Y:S02]  /*0770*/  LEA R14, P5, R15, UR10, 0x2 ;  /* 0x0000000a0f0e7c11 */ /* 0x000fe4000f8a10ff */
[----:B------:R-:W-:Y:S02]  /*0780*/  VIADDMNMX R16, R17, 0x3, R2, !PT ;  /* 0x0000000311107846 */ /* 0x000fe40007800102 */
[----:B------:R-:W-:-:S02]  /*0790*/  LEA.HI.X R13, R13, UR11, R20, 0x2, P4 ;  /* 0x0000000b0d0d7c11 */ /* 0x000fc4000a0f1414 */
[----:B------:R-:W-:Y:S02]  /*07a0*/  LEA.HI.X R15, R15, UR11, R18, 0x2, P5 ;  /* 0x0000000b0f0f7c11 */ /* 0x000fe4000a8f1412 */
[----:B------:R-:W-:-:S03]  /*07b0*/  ISETP.GE.AND P4, PT, R16, UR4, PT ;  /* 0x0000000410007c0c */ /* 0x000fc6000bf86270 */
[----:B------:R-:W2:Y:S04]  /*07c0*/  @!P3 LDG.E.CONSTANT R16, desc[UR8][R14.64+0x4] ;  /* 0x000004080e10b981 */ /* 0x000ea8000c1e9900 */
[----:B------:R-:W3:Y:S06]  /*07d0*/  @!P2 LDG.E.CONSTANT R18, desc[UR8][R14.64+0x8] ;  /* 0x000008080e12a981 */ /* 0x000eec000c1e9900 */
[----:B------:R-:W4:Y:S01]  /*07e0*/  @!P4 LDG.E.CONSTANT R21, desc[UR8][R12.64+0xc] ;  /* 0x00000c080c15c981 */ /* 0x000f22000c1e9900 */
[----:B-1----:R-:W-:-:S03]  /*07f0*/  @!P1 IMAD.WIDE.U32 R2, R17, 0x4, R10 ;  /* 0x0000000411029825 */ /* 0x002fc600078e000a */
[----:B------:R-:W2:Y:S01]  /*0800*/  @!P3 LDG.E.CONSTANT R17, desc[UR8][R12.64+0x4] ;  /* 0x000004080c11b981 */ /* 0x000ea2000c1e9900 */
[----:B------:R-:W-:-:S03]  /*0810*/  @!P1 IMAD.WIDE.U32 R10, R19, 0x4, R10 ;  /* 0x00000004130a9825 */ /* 0x000fc600078e000a */
[----:B------:R-:W5:Y:S04]  /*0820*/  @!P1 LDG.E.CONSTANT R3, desc[UR8][R2.64] ;  /* 0x0000000802039981 */ /* 0x000f68000c1e9900 */
[----:B------:R-:W5:Y:S04]  /*0830*/  @!P1 LDG.E.CONSTANT R10, desc[UR8][R10.64] ;  /* 0x000000080a0a9981 */ /* 0x000f68000c1e9900 */
[----:B------:R-:W3:Y:S04]  /*0840*/  @!P2 LDG.E.CONSTANT R19, desc[UR8][R12.64+0x8] ;  /* 0x000008080c13a981 */ /* 0x000ee8000c1e9900 */
[----:B------:R-:W4:Y:S01]  /*0850*/  @!P4 LDG.E.CONSTANT R20, desc[UR8][R14.64+0xc] ;  /* 0x00000c080e14c981 */ /* 0x000f22000c1e9900 */
[----:B------:R-:W-:-:S02]  /*0860*/  VIADD R9, R9, 0x4 ;  /* 0x0000000409097836 */ /* 0x000fc40000000000 */
[----:B-----5:R-:W-:-:S04]  /*0870*/  @!P1 FFMA R32, R3, R10, R32 ;  /* 0x0000000a03209223 */ /* 0x020fc80000000020 */
[----:B--2---:R-:W-:-:S04]  /*0880*/  @!P3 FFMA R32, R17, R16, R32 ;  /* 0x000000101120b223 */ /* 0x004fc80000000020 */
[----:B---3--:R-:W-:-:S04]  /*0890*/  @!P2 FFMA R32, R19, R18, R32 ;  /* 0x000000121320a223 */ /* 0x008fc80000000020 */
[----:B----4-:R-:W-:-:S07]  /*08a0*/  @!P4 FFMA R32, R21, R20, R32 ;  /* 0x000000141520c223 */ /* 0x010fce0000000020 */
.L_x_67:
[----:B------:R-:W-:Y:S04]  /*08b0*/  BSSY.RECONVERGENT B0, `(.L_x_66) ;  /* 0x000002d000007945 */ /* 0x000fe80003800200 */
[----:B------:R-:W-:Y:S05]  /*08c0*/  @!P0 BRA `(.L_x_68) ;  /* 0x0000000000ac8947 */ /* 0x000fea0003800000 */
[----:B------:R-:W-:Y:S02]  /*08d0*/  ISETP.NE.AND P1, PT, R28, 0x1, PT ;  /* 0x000000011c00780c */ /* 0x000fe40003f25270 */
[----:B------:R-:W-:-:S11]  /*08e0*/  LOP3.LUT P0, RZ, R5, 0x1, RZ, 0xc0, !PT ;  /* 0x0000000105ff7812 */ /* 0x000fd6000780c0ff */
[----:B------:R-:W-:Y:S05]  /*08f0*/  @!P1 BRA `(.L_x_69) ;  /* 0x00000000006c9947 */ /* 0x000fea0003800000 */
[----:B------:R-:W1:Y:S01]  /*0900*/  LDCU UR4, c[0x0][0x398] ;  /* 0x00007300ff0477ac */ /* 0x000e620008000800 */
[-C--:B------:R-:W-:Y:S02]  /*0910*/  IADD3 R13, PT, PT, R30, R9.reuse, RZ ;  /* 0x000000091e0d7210 */ /* 0x080fe40007ffe0ff */
[----:B------:R-:W-:Y:S02]  /*0920*/  IADD3 R3, PT, PT, R6, R9, RZ ;  /* 0x0000000906037210 */ /* 0x000fe40007ffe0ff */
[----:B------:R-:W-:Y:S02]  /*0930*/  IADD3 R2, PT, PT, R13, 0x1, RZ ;  /* 0x000000010d027810 */ /* 0x000fe40007ffe0ff */
[C---:B------:R-:W-:Y:S02]  /*0940*/  VIMNMX R10, PT, PT, R3.reuse, R13, !PT ;  /* 0x0000000d030a7248 */ /* 0x040fe40007fe0100 */
[----:B------:R-:W-:Y:S02]  /*0950*/  VIADDMNMX R2, R3, 0x1, R2, !PT ;  /* 0x0000000103027846 */ /* 0x000fe40007800102 */
[----:B-1----:R-:W-:-:S02]  /*0960*/  ISETP.GE.AND P1, PT, R10, UR4, PT ;  /* 0x000000040a007c0c */ /* 0x002fc4000bf26270 */
[----:B------:R-:W-:-:S11]  /*0970*/  ISETP.GE.AND P2, PT, R2, UR4, PT ;  /* 0x0000000402007c0c */ /* 0x000fd6000bf46270 */
[----:B------:R-:W1:Y:S02]  /*0980*/  @!P1 LDC.64 R10, c[0x0][0x380] ;  /* 0x0000e000ff0a9b82 */ /* 0x000e640000000a00 */
[-C--:B------:R-:W-:Y:S02]  /*0990*/  @!P2 IADD3 R15, P3, PT, R6, R9.reuse, RZ ;  /* 0x00000009060fa210 */ /* 0x080fe40007f7e0ff */
[----:B------:R-:W-:-:S03]  /*09a0*/  @!P2 IADD3 R17, P4, PT, R30, R9, RZ ;  /* 0x000000091e11a210 */ /* 0x000fc60007f9e0ff */
[----:B------:R-:W-:Y:S01]  /*09b0*/  @!P2 IMAD.X R16, RZ, RZ, RZ, P3 ;  /* 0x000000ffff10a224 */ /* 0x000fe200018e06ff */
[----:B------:R-:W2:Y:S01]  /*09c0*/  @!P2 LDC.64 R18, c[0x0][0x380] ;  /* 0x0000e000ff12ab82 */ /* 0x000ea20000000a00 */
[----:B------:R-:W-:Y:S01]  /*09d0*/  @!P2 IADD3.X R20, PT, PT, RZ, RZ, RZ, P4, !PT ;  /* 0x000000ffff14a210 */ /* 0x000fe200027fe4ff */
[----:B-1----:R-:W-:-:S04]  /*09e0*/  @!P1 IMAD.WIDE.U32 R2, R3, 0x4, R10 ;  /* 0x0000000403029825 */ /* 0x002fc800078e000a */
[----:B------:R-:W-:Y:S02]  /*09f0*/  @!P1 IMAD.WIDE.U32 R10, R13, 0x4, R10 ;  /* 0x000000040d0a9825 */ /* 0x000fe400078e000a */
[----:B------:R-:W3:Y:S01]  /*0a00*/  @!P1 LDG.E.CONSTANT R3, desc[UR8][R2.64] ;  /* 0x0000000802039981 */ /* 0x000ee2000c1e9900 */
[-C--:B--2---:R-:W-:Y:S02]  /*0a10*/  @!P2 LEA R12, P3, R15, R18.reuse, 0x2 ;  /* 0x000000120f0ca211 */ /* 0x084fe400078610ff */
[----:B------:R-:W-:Y:S01]  /*0a20*/  @!P2 LEA R14, P4, R17, R18, 0x2 ;  /* 0x00000012110ea211 */ /* 0x000fe200078810ff */
[----:B------:R-:W3:Y:S01]  /*0a30*/  @!P1 LDG.E.CONSTANT R10, desc[UR8][R10.64] ;  /* 0x000000080a0a9981 */ /* 0x000ee2000c1e9900 */
[-C--:B------:R-:W-:Y:S02]  /*0a40*/  @!P2 LEA.HI.X R13, R15, R19.reuse, R16, 0x2, P3 ;  /* 0x000000130f0da211 */ /* 0x080fe400018f1410 */
[----:B------:R-:W-:-:S04]  /*0a50*/  @!P2 LEA.HI.X R15, R17, R19, R20, 0x2, P4 ;  /* 0x00000013110fa211 */ /* 0x000fc800020f1414 */
[----:B------:R-:W2:Y:S04]  /*0a60*/  @!P2 LDG.E.CONSTANT R13, desc[UR8][R12.64+0x4] ;  /* 0x000004080c0da981 */ /* 0x000ea8000c1e9900 */
[----:B------:R-:W2:Y:S01]  /*0a70*/  @!P2 LDG.E.CONSTANT R14, desc[UR8][R14.64+0x4] ;  /* 0x000004080e0ea981 */ /* 0x000ea2000c1e9900 */
[----:B------:R-:W-:Y:S01]  /*0a80*/  IADD3 R9, PT, PT, R9, 0x2, RZ ;  /* 0x0000000209097810 */ /* 0x000fe20007ffe0ff */
[----:B---3--:R-:W-:-:S04]  /*0a90*/  @!P1 FFMA R32, R3, R10, R32 ;  /* 0x0000000a03209223 */ /* 0x008fc80000000020 */
[----:B--2---:R-:W-:-:S07]  /*0aa0*/  @!P2 FFMA R32, R13, R14, R32 ;  /* 0x0000000e0d20a223 */ /* 0x004fce0000000020 */
.L_x_69:
[----:B------:R-:W-:Y:S05]  /*0ab0*/  @!P0 BRA `(.L_x_68) ;  /* 0x0000000000308947 */ /* 0x000fea0003800000 */
[----:B------:R-:W1:Y:S01]  /*0ac0*/  LDCU UR4, c[0x0][0x398] ;  /* 0x00007300ff0477ac */ /* 0x000e620008000800 */
[----:B------:R-:W-:Y:S01]  /*0ad0*/  IMAD.IADD R3, R6, 0x1, R9 ;  /* 0x0000000106037824 */ /* 0x000fe200078e0209 */
[----:B------:R-:W-:-:S04]  /*0ae0*/  IADD3 R30, PT, PT, R30, R9, RZ ;  /* 0x000000091e1e7210 */ /* 0x000fc80007ffe0ff */
[----:B------:R-:W-:-:S04]  /*0af0*/  VIMNMX R2, PT, PT, R3, R30, !PT ;  /* 0x0000001e03027248 */ /* 0x000fc80007fe0100 */
[----:B-1----:R-:W-:-:S13]  /*0b00*/  ISETP.GE.AND P0, PT, R2, UR4, PT ;  /* 0x0000000402007c0c */ /* 0x002fda000bf06270 */
[----:B------:R-:W-:Y:S05]  /*0b10*/  @P0 BRA `(.L_x_68) ;  /* 0x0000000000180947 */ /* 0x000fea0003800000 */
[----:B------:R-:W1:Y:S02]  /*0b20*/  LDC.64 R10, c[0x0][0x380] ;  /* 0x0000e000ff0a7b82 */ /* 0x000e640000000a00 */
[----:B-1----:R-:W-:-:S04]  /*0b30*/  IMAD.WIDE.U32 R2, R3, 0x4, R10 ;  /* 0x0000000403027825 */ /* 0x002fc800078e000a */
[----:B------:R-:W-:Y:S02]  /*0b40*/  IMAD.WIDE.U32 R10, R30, 0x4, R10 ;  /* 0x000000041e0a7825 */ /* 0x000fe400078e000a */
[----:B------:R-:W2:Y:S04]  /*0b50*/  LDG.E.CONSTANT R3, desc[UR8][R2.64] ;  /* 0x0000000802037981 */ /* 0x000ea8000c1e9900 */
[----:B------:R-:W2:Y:S02]  /*0b60*/  LDG.E.CONSTANT R10, desc[UR8][R10.64] ;  /* 0x000000080a0a7981 */ /* 0x000ea4000c1e9900 */
[----:B--2---:R-:W-:-:S07]  /*0b70*/  FFMA R32, R3, R10, R32 ;  /* 0x0000000a03207223 */ /* 0x004fce0000000020 */
.L_x_68:
[----:B0-----:R-:W-:Y:S05]  /*0b80*/  BSYNC.RECONVERGENT B0 ;  /* 0x0000000000007941 */ /* 0x001fea0003800200 */
.L_x_66:
[----:B------:R-:W1:Y:S01]  /*0b90*/  MUFU.RCP R3, R0 ;  /* 0x0000000000037308 */ /* 0x000e620000001000 */
[----:B------:R-:W-:Y:S07]  /*0ba0*/  BSSY.RECONVERGENT B3, `(.L_x_70) ;  /* 0x000000b000037945 */ /* 0x000fee0003800200 */
[----:B------:R-:W2:Y:S01]  /*0bb0*/  FCHK P0, R32, R0 ;  /* 0x0000000020007302 */ /* 0x000ea20000000000 */
[----:B-1----:R-:W-:-:S04]  /*0bc0*/  FFMA R2, -R0, R3, 1 ;  /* 0x3f80000000027423 */ /* 0x002fc80000000103 */
[----:B------:R-:W-:-:S04]  /*0bd0*/  FFMA R2, R3, R2, R3 ;  /* 0x0000000203027223 */ /* 0x000fc80000000003 */
[----:B------:R-:W-:-:S04]  /*0be0*/  FFMA R3, R2, R32, RZ ;  /* 0x0000002002037223 */ /* 0x000fc800000000ff */
[----:B------:R-:W-:-:S04]  /*0bf0*/  FFMA R10, -R0, R3, R32 ;  /* 0x00000003000a7223 */ /* 0x000fc80000000120 */
[----:B------:R-:W-:Y:S01]  /*0c00*/  FFMA R2, R2, R10, R3 ;  /* 0x0000000a02027223 */ /* 0x000fe20000000003 */
[----:B--2---:R-:W-:Y:S06]  /*0c10*/  @!P0 BRA `(.L_x_71) ;  /* 0x00000000000c8947 */ /* 0x004fec0003800000 */
[----:B------:R-:W-:Y:S02]  /*0c20*/  MOV R3, R0 ;  /* 0x0000000000037202 */ /* 0x000fe40000000f00 */
[----:B------:R-:W-:-:S07]  /*0c30*/  MOV R42, 0xc50 ;  /* 0x00000c50002a7802 */ /* 0x000fce0000000f00 */
[----:B0-----:R-:W-:Y:S05]  /*0c40*/  CALL.REL.NOINC `($__internal_5_$__cuda_sm3x_div_rn_noftz_f32_slowpath) ;  /* 0x0000005800fc7944 */ /* 0x001fea0003c00000 */
.L_x_71:
[----:B0-----:R-:W-:Y:S05]  /*0c50*/  BSYNC.RECONVERGENT B3 ;  /* 0x0000000000037941 */ /* 0x001fea0003800200 */
.L_x_70:
[C---:B------:R-:W-:Y:S02]  /*0c60*/  LEA R3, R8.reuse, R4, 0x2 ;  /* 0x0000000408037211 */ /* 0x040fe400078e10ff */
[----:B------:R-:W-:-:S03]  /*0c70*/  IADD3 R8, PT, PT, R8, 0x1, RZ ;  /* 0x0000000108087810 */ /* 0x000fc60007ffe0ff */
[----:B------:R1:W-:Y:S01]  /*0c80*/  STS [R3], R2 ;  /* 0x0000000203007388 */ /* 0x0003e20000000800 */
[----:B------:R-:W-:-:S13]  /*0c90*/  ISETP.NE.AND P0, PT, R8, 0x20, PT ;  /* 0x000000200800780c */ /* 0x000fda0003f05270 */
[----:B-1----:R-:W-:Y:S05]  /*0ca0*/  @!P0 BRA `(.L_x_62) ;  /* 0x0000000000a48947 */ /* 0x002fea0003800000 */
[----:B------:R-:W-:Y:S05]  /*0cb0*/  BRA `(.L_x_72) ;  /* 0xfffffff4003c7947 */ /* 0x000fea000383ffff */
.L_x_63:
[----:B------:R-:W1:Y:S08]  /*0cc0*/  MUFU.RCP R3, R0 ;  /* 0x0000000000037308 */ /* 0x000e700000001000 */
[----:B------:R-:W2:Y:S01]  /*0cd0*/  FCHK P0, RZ, R0 ;  /* 0x00000000ff007302 */ /* 0x000ea20000000000 */
[----:B-1----:R-:W-:-:S04]  /*0ce0*/  FFMA R2, -R0, R3, 1 ;  /* 0x3f80000000027423 */ /* 0x002fc80000000103 */
[----:B------:R-:W-:-:S04]  /*0cf0*/  FFMA R8, R3, R2, R3 ;  /* 0x0000000203087223 */ /* 0x000fc80000000003 */
[----:B------:R-:W-:-:S04]  /*0d00*/  FFMA R3, RZ, R8, RZ ;  /* 0x00000008ff037223 */ /* 0x000fc800000000ff */
[----:B------:R-:W-:-:S04]  /*0d10*/  FFMA R2, -R0, R3, RZ ;  /* 0x0000000300027223 */ /* 0x000fc800000001ff */
[----:B------:R-:W-:Y:S01]  /*0d20*/  FFMA R8, R8, R2, R3 ;  /* 0x0000000208087223 */ /* 0x000fe20000000003 */
[----:B--2---:R-:W-:Y:S06]  /*0d30*/  @!P0 BRA `(.L_x_73) ;  /* 0x0000000000148947 */ /* 0x004fec0003800000 */
[----:B------:R-:W-:Y:S02]  /*0d40*/  HFMA2 R32, -RZ, RZ, 0, 0 ;  /* 0x00000000ff207431 */ /* 0x000fe400000001ff */
[----:B------:R-:W-:Y:S01]  /*0d50*/  IMAD.MOV.U32 R3, RZ, RZ, R0 ;  /* 0x000000ffff037224 */ /* 0x000fe200078e0000 */
[----:B------:R-:W-:-:S07]  /*0d60*/  MOV R42, 0xd80 ;  /* 0x00000d80002a7802 */ /* 0x000fce0000000f00 */
[----:B0-----:R-:W-:Y:S05]  /*0d70*/  CALL.REL.NOINC `($__internal_5_$__cuda_sm3x_div_rn_noftz_f32_slowpath) ;  /* 0x0000005800b07944 */ /* 0x001fea0003c00000 */
[----:B------:R-:W-:-:S07]  /*0d80*/  MOV R8, R2 ;  /* 0x0000000200087202 */ /* 0x000fce0000000f00 */
.L_x_73:
[-C--:B------:R-:W-:Y:S01]  /*0d90*/  MOV R9, R8.reuse ;  /* 0x0000000800097202 */ /* 0x080fe20000000f00 */
[--C-:B------:R-:W-:Y:S01]  /*0da0*/  IMAD.MOV.U32 R10, RZ, RZ, R8.reuse ;  /* 0x000000ffff0a7224 */ /* 0x100fe200078e0008 */
[-C--:B------:R-:W-:Y:S01]  /*0db0*/  MOV R12, R8.reuse ;  /* 0x00000008000c7202 */ /* 0x080fe20000000f00 */
[--C-:B------:R-:W-:Y:S01]  /*0dc0*/  IMAD.MOV.U32 R15, RZ, RZ, R8.reuse ;  /* 0x000000ffff0f7224 */ /* 0x100fe200078e0008 */
[-C--:B------:R-:W-:Y:S01]  /*0dd0*/  MOV R13, R8.reuse ;  /* 0x00000008000d7202 */ /* 0x080fe20000000f00 */
[--C-:B------:R-:W-:Y:S01]  /*0de0*/  IMAD.MOV.U32 R19, RZ, RZ, R8.reuse ;  /* 0x000000ffff137224 */ /* 0x100fe200078e0008 */
[-C--:B------:R-:W-:Y:S01]  /*0df0*/  MOV R14, R8.reuse ;  /* 0x00000008000e7202 */ /* 0x080fe20000000f00 */
[--C-:B------:R-:W-:Y:S01]  /*0e00*/  IMAD.MOV.U32 R22, RZ, RZ, R8.reuse ;  /* 0x000000ffff167224 */ /* 0x100fe200078e0008 */
[-C--:B------:R-:W-:Y:S01]  /*0e10*/  MOV R16, R8.reuse ;  /* 0x0000000800107202 */ /* 0x080fe20000000f00 */
[----:B------:R-:W-:Y:S01]  /*0e20*/  IMAD.MOV.U32 R26, RZ, RZ, R8 ;  /* 0x000000ffff1a7224 */ /* 0x000fe200078e0008 */
[-C--:B------:R-:W-:Y:S01]  /*0e30*/  MOV R17, R8.reuse ;  /* 0x0000000800117202 */ /* 0x080fe20000000f00 */
[----:B------:R1:W-:Y:S01]  /*0e40*/  STS.128 [R4+0x10], R12 ;  /* 0x0000100c04007388 */ /* 0x0003e20000000c00 */
[----:B------:R-:W-:-:S02]  /*0e50*/  MOV R18, R8 ;  /* 0x0000000800127202 */ /* 0x000fc40000000f00 */
[-C--:B------:R-:W-:Y:S01]  /*0e60*/  MOV R11, R8.reuse ;  /* 0x00000008000b7202 */ /* 0x080fe20000000f00 */
[----:B------:R1:W-:Y:S01]  /*0e70*/  STS.128 [R4+0x50], R12 ;  /* 0x0000500c04007388 */ /* 0x0003e20000000c00 */
[-C--:B------:R-:W-:Y:S02]  /*0e80*/  MOV R20, R8.reuse ;  /* 0x0000000800147202 */ /* 0x080fe40000000f00 */
[-C--:B------:R-:W-:Y:S01]  /*0e90*/  MOV R21, R8.reuse ;  /* 0x0000000800157202 */ /* 0x080fe20000000f00 */
[----:B------:R1:W-:Y:S01]  /*0ea0*/  STS.128 [R4+0x20], R16 ;  /* 0x0000201004007388 */ /* 0x0003e20000000c00 */
[-C--:B------:R-:W-:Y:S02]  /*0eb0*/  MOV R23, R8.reuse ;  /* 0x0000000800177202 */ /* 0x080fe40000000f00 */
[-C--:B------:R-:W-:Y:S01]  /*0ec0*/  MOV R24, R8.reuse ;  /* 0x0000000800187202 */ /* 0x080fe20000000f00 */
[----:B------:R1:W-:Y:S01]  /*0ed0*/  STS.128 [R4], R8 ;  /* 0x0000000804007388 */ /* 0x0003e20000000c00 */
[----:B------:R-:W-:-:S02]  /*0ee0*/  MOV R25, R8 ;  /* 0x0000000800197202 */ /* 0x000fc40000000f00 */
[----:B------:R-:W-:Y:S01]  /*0ef0*/  MOV R27, R8 ;  /* 0x00000008001b7202 */ /* 0x000fe20000000f00 */
[----:B------:R1:W-:Y:S04]  /*0f00*/  STS.128 [R4+0x30], R20 ;  /* 0x0000301404007388 */ /* 0x0003e80000000c00 */
[----:B------:R1:W-:Y:S04]  /*0f10*/  STS.128 [R4+0x40], R24 ;  /* 0x0000401804007388 */ /* 0x0003e80000000c00 */
[----:B------:R1:W-:Y:S04]  /*0f20*/  STS.128 [R4+0x60], R8 ;  /* 0x0000600804007388 */ /* 0x0003e80000000c00 */
[----:B------:R1:W-:Y:S02]  /*0f30*/  STS.128 [R4+0x70], R16 ;  /* 0x0000701004007388 */ /* 0x0003e40000000c00 */
.L_x_62:
[----:B0-----:R-:W-:Y:S05]  /*0f40*/  BSYNC.RECONVERGENT B2 ;  /* 0x0000000000027941 */ /* 0x001fea0003800200 */
.L_x_61:
[----:B------:R-:W0:Y:S01]  /*0f50*/  LDCU UR4, c[0x0][0x39c] ;  /* 0x00007380ff0477ac */ /* 0x000e220008000800 */
[----:B------:R-:W-:Y:S01]  /*0f60*/  BSSY.RECONVERGENT B2, `(.L_x_74) ;  /* 0x00002fa000027945 */ /* 0x000fe20003800200 */
[----:B0-----:R-:W-:Y:S01]  /*0f70*/  MOV R6, UR4 ;  /* 0x0000000400067c02 */ /* 0x001fe20008000f00 */
[----:B------:R-:W-:Y:S03]  /*0f80*/  BAR.SYNC.DEFER_BLOCKING 0x0 ;  /* 0x0000000000007b1d */ /* 0x000fe60000010000 */
[----:B------:R-:W-:-:S04]  /*0f90*/  ISETP.GE.AND P0, PT, R6, 0x1, PT ;  /* 0x000000010600780c */ /* 0x000fc80003f06270 */
[----:B------:R-:W-:-:S13]  /*0fa0*/  ISETP.NE.OR P0, PT, R40, RZ, !P0 ;  /* 0x000000ff2800720c */ /* 0x000fda0004705670 */
[----:B------:R-:W-:Y:S05]  /*0fb0*/  @P0 BRA `(.L_x_75) ;  /* 0x0000002c00d00947 */ /* 0x000fea0003800000 */
[----:B------:R-:W-:-:S07]  /*0fc0*/  HFMA2 R41, -RZ, RZ, 0, 0 ;  /* 0x00000000ff297431 */ /* 0x000fce00000001ff */
.L_x_149:
[----:B------:R-:W-:Y:S01]  /*0fd0*/  IMAD.MOV.U32 R0, RZ, RZ, RZ ;  /* 0x000000ffff007224 */ /* 0x000fe200078e00ff */
[----:B------:R-:W-:Y:S01]  /*0fe0*/  MOV R47, 0x3e3504f3 ;  /* 0x3e3504f3002f7802 */ /* 0x000fe20000000f00 */
[----:B------:R-:W-:Y:S01]  /*0ff0*/  IMAD.MOV.U32 R44, RZ, RZ, 0x3e3504f3 ;  /* 0x3e3504f3ff2c7424 */ /* 0x000fe200078e00ff */
[----:B------:R-:W-:Y:S01]  /*1000*/  MOV R46, 0x3e3504f3 ;  /* 0x3e3504f3002e7802 */ /* 0x000fe20000000f00 */
[----:B-1----:R-:W-:Y:S01]  /*1010*/  IMAD.MOV.U32 R8, RZ, RZ, 0x3e3504f3 ;  /* 0x3e3504f3ff087424 */ /* 0x002fe200078e00ff */
[----:B------:R-:W-:Y:S01]  /*1020*/  MOV R45, 0x3e3504f3 ;  /* 0x3e3504f3002d7802 */ /* 0x000fe20000000f00 */
[----:B------:R-:W-:Y:S01]  /*1030*/  IMAD.MOV.U32 R12, RZ, RZ, 0x3e3504f3 ;  /* 0x3e3504f3ff0c7424 */ /* 0x000fe200078e00ff */
        /* <DEDUP_REMOVED lines=10> */
[----:B------:R-:W-:-:S02]  /*10e0*/  MOV R13, 0x3e3504f3 ;  /* 0x3e3504f3000d7802 */ /* 0x000fc40000000f00 */
[----:B------:R-:W-:Y:S02]  /*10f0*/  MOV R19, 0x3e3504f3 ;  /* 0x3e3504f300137802 */ /* 0x000fe40000000f00 */
[----:B------:R-:W-:Y:S02]  /*1100*/  MOV R18, 0x3e3504f3 ;  /* 0x3e3504f300127802 */ /* 0x000fe40000000f00 */
[----:B------:R-:W-:Y:S02]  /*1110*/  MOV R17, 0x3e3504f3 ;  /* 0x3e3504f300117802 */ /* 0x000fe40000000f00 */
[----:B------:R-:W-:Y:S02]  /*1120*/  MOV R23, 0x3e3504f3 ;  /* 0x3e3504f300177802 */ /* 0x000fe40000000f00 */
[----:B------:R-:W-:Y:S02]  /*1130*/  MOV R22, 0x3e3504f3 ;  /* 0x3e3504f300167802 */ /* 0x000fe40000000f00 */
        /* <DEDUP_REMOVED lines=9> */
[----:B------:R-:W-:-:S07]  /*11d0*/  MOV R37, 0x3e3504f3 ;  /* 0x3e3504f300257802 */ /* 0x000fce0000000f00 */
.L_x_144:
[----:B------:R-:W0:Y:S01]  /*11e0*/  S2R R5, SR_CgaCtaId ;  /* 0x0000000000057919 */ /* 0x000e220000008800 */
[----:B------:R-:W-:Y:S01]  /*11f0*/  MOV R2, 0x400 ;  /* 0x0000040000027802 */ /* 0x000fe20000000f00 */
[----:B------:R-:W-:Y:S01]  /*1200*/  IMAD.MOV.U32 R3, RZ, RZ, R1 ;  /* 0x000000ffff037224 */ /* 0x000fe200078e0001 */
[----:B------:R-:W-:Y:S01]  /*1210*/  IADD3 R0, PT, PT, R0, 0x1, RZ ;  /* 0x0000000100007810 */ /* 0x000fe20007ffe0ff */
[----:B-1----:R1:W-:Y:S01]  /*1220*/  STL.128 [R1], RZ ;  /* 0x000000ff01007387 */ /* 0x0023e20000100c00 */
[----:B------:R-:W-:Y:S02]  /*1230*/  IADD3 R2, PT, PT, R2, 0x2080, RZ ;  /* 0x0000208002027810 */ /* 0x000fe40007ffe0ff */
[----:B------:R-:W-:Y:S01]  /*1240*/  ISETP.NE.AND P2, PT, R0, 0x1e, PT ;  /* 0x0000001e0000780c */ /* 0x000fe20003f45270 */
[----:B------:R1:W-:Y:S04]  /*1250*/  STL.128 [R1+0x10], RZ ;  /* 0x000010ff01007387 */ /* 0x0003e80000100c00 */
[----:B------:R1:W-:Y:S04]  /*1260*/  STL.128 [R1+0x20], RZ ;  /* 0x000020ff01007387 */ /* 0x0003e80000100c00 */
[----:B------:R1:W-:Y:S04]  /*1270*/  STL.128 [R1+0x30], RZ ;  /* 0x000030ff01007387 */ /* 0x0003e80000100c00 */
[----:B------:R1:W-:Y:S04]  /*1280*/  STL.128 [R1+0x40], RZ ;  /* 0x000040ff01007387 */ /* 0x0003e80000100c00 */
[----:B------:R1:W-:Y:S04]  /*1290*/  STL.128 [R1+0x50], RZ ;  /* 0x000050ff01007387 */ /* 0x0003e80000100c00 */
[----:B------:R1:W-:Y:S04]  /*12a0*/  STL.128 [R1+0x60], RZ ;  /* 0x000060ff01007387 */ /* 0x0003e80000100c00 */
[----:B------:R1:W-:Y:S01]  /*12b0*/  STL.128 [R1+0x70], RZ ;  /* 0x000070ff01007387 */ /* 0x0003e20000100c00 */
[----:B0-----:R-:W-:-:S02]  /*12c0*/  LEA R5, R5, R2, 0x18 ;  /* 0x0000000205057211 */ /* 0x001fc400078ec0ff */
[----:B------:R-:W-:-:S07]  /*12d0*/  MOV R2, 0x40 ;  /* 0x0000004000027802 */ /* 0x000fce0000000f00 */
.L_x_76:
[----:B------:R-:W2:Y:S01]  /*12e0*/  LDL R7, [R3] ;  /* 0x0000000003077983 */ /* 0x000ea20000100800 */
[----:B------:R-:W-:Y:S02]  /*12f0*/  IADD3 R4, PT, PT, R5, R2, RZ ;  /* 0x0000000205047210 */ /* 0x000fe40007ffe0ff */
[----:B------:R-:W-:-:S03]  /*1300*/  IADD3 R2, PT, PT, R2, 0x80, RZ ;  /* 0x0000008002027810 */ /* 0x000fc60007ffe0ff */
[----:B------:R-:W2:Y:S01]  /*1310*/  LDS.128 R32, [R4+-0x40] ;  /* 0xffffc00004207984 */ /* 0x000ea20000000c00 */
[----:B------:R-:W-:-:S03]  /*1320*/  ISETP.NE.AND P0, PT, R2, 0x1040, PT ;  /* 0x000010400200780c */ /* 0x000fc60003f05270 */
[----:B------:R-:W0:Y:S04]  /*1330*/  LDS.128 R48, [R4+-0x30] ;  /* 0xffffd00004307984 */ /* 0x000e280000000c00 */
[----:B------:R-:W3:Y:S01]  /*1340*/  LDS.128 R52, [R4+-0x20] ;  /* 0xffffe00004347984 */ /* 0x000ee20000000c00 */
[----:B--2---:R-:W-:-:S04]  /*1350*/  FFMA R32, R32, R36, R7 ;  /* 0x0000002420207223 */ /* 0x004fc80000000007 */
[----:B------:R-:W-:-:S04]  /*1360*/  FFMA R33, R37, R33, R32 ;  /* 0x0000002125217223 */ /* 0x000fc80000000020 */
[----:B------:R-:W-:-:S04]  /*1370*/  FFMA R34, R38, R34, R33 ;  /* 0x0000002226227223 */ /* 0x000fc80000000021 */
[----:B------:R-:W-:-:S04]  /*1380*/  FFMA R35, R39, R35, R34 ;  /* 0x0000002327237223 */ /* 0x000fc80000000022 */
[----:B0-----:R-:W-:Y:S02]  /*1390*/  FFMA R48, R48, R28, R35 ;  /* 0x0000001c30307223 */ /* 0x001fe40000000023 */
[----:B------:R-:W0:Y:S02]  /*13a0*/  LDS.128 R32, [R4+-0x10] ;  /* 0xfffff00004207984 */ /* 0x000e240000000c00 */
[----:B------:R-:W-:-:S04]  /*13b0*/  FFMA R49, R29, R49, R48 ;  /* 0x000000311d317223 */ /* 0x000fc80000000030 */
[----:B------:R-:W-:-:S04]  /*13c0*/  FFMA R50, R30, R50, R49 ;  /* 0x000000321e327223 */ /* 0x000fc80000000031 */
[----:B------:R-:W-:-:S04]  /*13d0*/  FFMA R51, R31, R51, R50 ;  /* 0x000000331f337223 */ /* 0x000fc80000000032 */
[----:B---3--:R-:W-:Y:S02]  /*13e0*/  FFMA R52, R52, R24, R51 ;  /* 0x0000001834347223 */ /* 0x008fe40000000033 */
[----:B------:R-:W2:Y:S02]  /*13f0*/  LDS.128 R48, [R4] ;  /* 0x0000000004307984 */ /* 0x000ea40000000c00 */
[----:B------:R-:W-:-:S04]  /*1400*/  FFMA R53, R25, R53, R52 ;  /* 0x0000003519357223 */ /* 0x000fc80000000034 */
[----:B------:R-:W-:-:S04]  /*1410*/  FFMA R54, R26, R54, R53 ;  /* 0x000000361a367223 */ /* 0x000fc80000000035 */
[----:B------:R-:W-:-:S04]  /*1420*/  FFMA R55, R27, R55, R54 ;  /* 0x000000371b377223 */ /* 0x000fc80000000036 */
[----:B0-----:R-:W-:Y:S02]  /*1430*/  FFMA R32, R32, R20, R55 ;  /* 0x0000001420207223 */ /* 0x001fe40000000037 */
[----:B------:R-:W0:Y:S02]  /*1440*/  LDS.128 R52, [R4+0x10] ;  /* 0x0000100004347984 */ /* 0x000e240000000c00 */
[----:B------:R-:W-:-:S04]  /*1450*/  FFMA R33, R21, R33, R32 ;  /* 0x0000002115217223 */ /* 0x000fc80000000020 */
[----:B------:R-:W-:-:S04]  /*1460*/  FFMA R34, R22, R34, R33 ;  /* 0x0000002216227223 */ /* 0x000fc80000000021 */
[----:B------:R-:W-:-:S04]  /*1470*/  FFMA R35, R23, R35, R34 ;  /* 0x0000002317237223 */ /* 0x000fc80000000022 */
[----:B--2---:R-:W-:Y:S02]  /*1480*/  FFMA R48, R48, R16, R35 ;  /* 0x0000001030307223 */ /* 0x004fe40000000023 */
[----:B------:R-:W2:Y:S02]  /*1490*/  LDS.128 R32, [R4+0x20] ;  /* 0x0000200004207984 */ /* 0x000ea40000000c00 */
        /* <DEDUP_REMOVED lines=8> */
[----:B--2---:R-:W-:-:S04]  /*1520*/  FFMA R32, R32, R8, R55 ;  /* 0x0000000820207223 */ /* 0x004fc80000000037 */
[----:B------:R-:W-:-:S04]  /*1530*/  FFMA R33, R9, R33, R32 ;  /* 0x0000002109217223 */ /* 0x000fc80000000020 */
[----:B------:R-:W-:-:S04]  /*1540*/  FFMA R34, R10, R34, R33 ;  /* 0x000000220a227223 */ /* 0x000fc80000000021 */
[----:B------:R-:W-:-:S04]  /*1550*/  FFMA R35, R11, R35, R34 ;  /* 0x000000230b237223 */ /* 0x000fc80000000022 */
[----:B0-----:R-:W-:-:S04]  /*1560*/  FFMA R48, R48, R44, R35 ;  /* 0x0000002c30307223 */ /* 0x001fc80000000023 */
[----:B------:R-:W-:-:S04]  /*1570*/  FFMA R49, R45, R49, R48 ;  /* 0x000000312d317223 */ /* 0x000fc80000000030 */
[----:B------:R-:W-:-:S04]  /*1580*/  FFMA R50, R46, R50, R49 ;  /* 0x000000322e327223 */ /* 0x000fc80000000031 */
[----:B------:R-:W-:-:S05]  /*1590*/  FFMA R50, R47, R51, R50 ;  /* 0x000000332f327223 */ /* 0x000fca0000000032 */
[----:B------:R0:W-:Y:S02]  /*15a0*/  STL [R3], R50 ;  /* 0x0000003203007387 */ /* 0x0001e40000100800 */
[----:B0-----:R-:W-:Y:S01]  /*15b0*/  IADD3 R3, PT, PT, R3, 0x4, RZ ;  /* 0x0000000403037810 */ /* 0x001fe20007ffe0ff */
[----:B------:R-:W-:Y:S06]  /*15c0*/  @P0 BRA `(.L_x_76) ;  /* 0xfffffffc00440947 */ /* 0x000fec000383ffff */
[----:B------:R-:W2:Y:S04]  /*15d0*/  LDL.128 R32, [R1] ;  /* 0x0000000001207983 */ /* 0x000ea80000100c00 */
[----:B------:R-:W3:Y:S04]  /*15e0*/  LDL.128 R28, [R1+0x10] ;  /* 0x00001000011c7983 */ /* 0x000ee80000100c00 */
[----:B------:R-:W4:Y:S04]  /*15f0*/  LDL.128 R24, [R1+0x20] ;  /* 0x0000200001187983 */ /* 0x000f280000100c00 */
[----:B------:R-:W5:Y:S04]  /*1600*/  LDL.128 R20, [R1+0x30] ;  /* 0x0000300001147983 */ /* 0x000f680000100c00 */
[----:B------:R-:W5:Y:S04]  /*1610*/  LDL.128 R16, [R1+0x40] ;  /* 0x0000400001107983 */ /* 0x000f680000100c00 */
[----:B------:R-:W5:Y:S04]  /*1620*/  LDL.128 R12, [R1+0x50] ;  /* 0x00005000010c7983 */ /* 0x000f680000100c00 */
[----:B------:R-:W5:Y:S04]  /*1630*/  LDL.128 R8, [R1+0x60] ;  /* 0x0000600001087983 */ /* 0x000f680000100c00 */
[----:B------:R-:W5:Y:S01]  /*1640*/  LDL.128 R4, [R1+0x70] ;  /* 0x0000700001047983 */ /* 0x000f620000100c00 */
[----:B------:R-:W-:Y:S01]  /*1650*/  BSSY.RECONVERGENT B0, `(.L_x_77) ;  /* 0x000002d000007945 */ /* 0x000fe20003800200 */
[----:B--2---:R-:W-:-:S04]  /*1660*/  FFMA R2, R32, R32, RZ ;  /* 0x0000002020027223 */ /* 0x004fc800000000ff */
[----:B------:R-:W-:-:S04]  /*1670*/  FFMA R3, R33, R33, R2 ;  /* 0x0000002121037223 */ /* 0x000fc80000000002 */
[----:B------:R-:W-:-:S04]  /*1680*/  FFMA R2, R34, R34, R3 ;  /* 0x0000002222027223 */ /* 0x000fc80000000003 */
[----:B------:R-:W-:-:S04]  /*1690*/  FFMA R3, R35, R35, R2 ;  /* 0x0000002323037223 */ /* 0x000fc80000000002 */
[----:B---3--:R-:W-:-:S04]  /*16a0*/  FFMA R2, R28, R28, R3 ;  /* 0x0000001c1c027223 */ /* 0x008fc80000000003 */
[----:B------:R-:W-:-:S04]  /*16b0*/  FFMA R3, R29, R29, R2 ;  /* 0x0000001d1d037223 */ /* 0x000fc80000000002 */
[----:B------:R-:W-:-:S04]  /*16c0*/  FFMA R2, R30, R30, R3 ;  /* 0x0000001e1e027223 */ /* 0x000fc80000000003 */
[----:B------:R-:W-:-:S04]  /*16d0*/  FFMA R3, R31, R31, R2 ;  /* 0x0000001f1f037223 */ /* 0x000fc80000000002 */
[----:B----4-:R-:W-:-:S04]  /*16e0*/  FFMA R2, R24, R24, R3 ;  /* 0x0000001818027223 */ /* 0x010fc80000000003 */
[----:B------:R-:W-:-:S04]  /*16f0*/  FFMA R3, R25, R25, R2 ;  /* 0x0000001919037223 */ /* 0x000fc80000000002 */
[----:B------:R-:W-:-:S04]  /*1700*/  FFMA R2, R26, R26, R3 ;  /* 0x0000001a1a027223 */ /* 0x000fc80000000003 */
[----:B------:R-:W-:-:S04]  /*1710*/  FFMA R3, R27, R27, R2 ;  /* 0x0000001b1b037223 */ /* 0x000fc80000000002 */
[----:B-----5:R-:W-:-:S04]  /*1720*/  FFMA R2, R20, R20, R3 ;  /* 0x0000001414027223 */ /* 0x020fc80000000003 */
[----:B------:R-:W-:-:S04]  /*1730*/  FFMA R3, R21, R21, R2 ;  /* 0x0000001515037223 */ /* 0x000fc80000000002 */
        /* <DEDUP_REMOVED lines=18> */
[----:B------:R-:W-:Y:S01]  /*1860*/  VIADD R36, R2, 0xf3000000 ;  /* 0xf300000002247836 */ /* 0x000fe20000000000 */
[----:B------:R0:W2:Y:S04]  /*1870*/  MUFU.RSQ R3, R2 ;  /* 0x0000000200037308 */ /* 0x0000a80000001400 */
[----:B------:R-:W-:-:S13]  /*1880*/  ISETP.GT.U32.AND P0, PT, R36, 0x727fffff, PT ;  /* 0x727fffff2400780c */ /* 0x000fda0003f04070 */
[----:B0-2---:R-:W-:Y:S05]  /*1890*/  @!P0 BRA `(.L_x_78) ;  /* 0x0000000000108947 */ /* 0x005fea0003800000 */
[----:B------:R-:W-:-:S07]  /*18a0*/  MOV R51, 0x18c0 ;  /* 0x000018c000337802 */ /* 0x000fce0000000f00 */
[----:B-1----:R-:W-:Y:S05]  /*18b0*/  CALL.REL.NOINC `($__internal_4_$__cuda_sm20_sqrt_rn_f32_slowpath) ;  /* 0x0000004c00847944 */ /* 0x002fea0003c00000 */
[----:B------:R-:W-:Y:S01]  /*18c0*/  MOV R3, R2 ;  /* 0x0000000200037202 */ /* 0x000fe20000000f00 */
[----:B------:R-:W-:Y:S06]  /*18d0*/  BRA `(.L_x_79) ;  /* 0x0000000000107947 */ /* 0x000fec0003800000 */
.L_x_78:
[----:B------:R-:W-:Y:S01]  /*18e0*/  FMUL.FTZ R37, R2, R3 ;  /* 0x0000000302257220 */ /* 0x000fe20000410000 */
[----:B------:R-:W-:-:S03]  /*18f0*/  FMUL.FTZ R3, R3, 0.5 ;  /* 0x3f00000003037820 */ /* 0x000fc60000410000 */
[----:B------:R-:W-:-:S04]  /*1900*/  FFMA R2, -R37, R37, R2 ;  /* 0x0000002525027223 */ /* 0x000fc80000000102 */
[----:B------:R-:W-:-:S07]  /*1910*/  FFMA R3, R2, R3, R37 ;  /* 0x0000000302037223 */ /* 0x000fce0000000025 */
.L_x_79:
[----:B------:R-:W-:Y:S05]  /*1920*/  BSYNC.RECONVERGENT B0 ;  /* 0x0000000000007941 */ /* 0x000fea0003800200 */
.L_x_77:
[----:B------:R-:W0:Y:S01]  /*1930*/  MUFU.RCP R2, R3 ;  /* 0x0000000300027308 */ /* 0x000e220000001000 */
[----:B------:R-:W-:Y:S07]  /*1940*/  BSSY.RECONVERGENT B3, `(.L_x_80) ;  /* 0x000000b000037945 */ /* 0x000fee0003800200 */
[----:B------:R-:W2:Y:S01]  /*1950*/  FCHK P0, R32, R3 ;  /* 0x0000000320007302 */ /* 0x000ea20000000000 */
[----:B0-----:R-:W-:-:S04]  /*1960*/  FFMA R37, R2, -R3, 1 ;  /* 0x3f80000002257423 */ /* 0x001fc80000000803 */
[----:B------:R-:W-:-:S04]  /*1970*/  FFMA R37, R2, R37, R2 ;  /* 0x0000002502257223 */ /* 0x000fc80000000002 */
[----:B------:R-:W-:-:S04]  /*1980*/  FFMA R2, R32, R37, RZ ;  /* 0x0000002520027223 */ /* 0x000fc800000000ff */
[----:B------:R-:W-:-:S04]  /*1990*/  FFMA R36, R2, -R3, R32 ;  /* 0x8000000302247223 */ /* 0x000fc80000000020 */
[----:B------:R-:W-:Y:S01]  /*19a0*/  FFMA R36, R37, R36, R2 ;  /* 0x0000002425247223 */ /* 0x000fe20000000002 */
[----:B--2---:R-:W-:Y:S06]  /*19b0*/  @!P0 BRA `(.L_x_81) ;  /* 0x00000000000c8947 */ /* 0x004fec0003800000 */
[----:B------:R-:W-:-:S07]  /*19c0*/  MOV R42, 0x19e0 ;  /* 0x000019e0002a7802 */ /* 0x000fce0000000f00 */
[----:B-1----:R-:W-:Y:S05]  /*19d0*/  CALL.REL.NOINC `($__internal_5_$__cuda_sm3x_div_rn_noftz_f32_slowpath) ;  /* 0x0000004c00987944 */ /* 0x002fea0003c00000 */
[----:B------:R-:W-:-:S07]  /*19e0*/  MOV R36, R2 ;  /* 0x0000000200247202 */ /* 0x000fce0000000f00 */
.L_x_81:
[----:B------:R-:W-:Y:S05]  /*19f0*/  BSYNC.RECONVERGENT B3 ;  /* 0x0000000000037941 */ /* 0x000fea0003800200 */
.L_x_80:
        /* <DEDUP_REMOVED lines=9> */
[----:B------:R-:W-:Y:S02]  /*1a90*/  MOV R32, R33 ;  /* 0x0000002100207202 */ /* 0x000fe40000000f00 */
[----:B------:R-:W-:-:S07]  /*1aa0*/  MOV R42, 0x1ac0 ;  /* 0x00001ac0002a7802 */ /* 0x000fce0000000f00 */
[----:B-1----:R-:W-:Y:S05]  /*1ab0*/  CALL.REL.NOINC `($__internal_5_$__cuda_sm3x_div_rn_noftz_f32_slowpath) ;  /* 0x0000004c00607944 */ /* 0x002fea0003c00000 */
[----:B------:R-:W-:-:S07]  /*1ac0*/  IMAD.MOV.U32 R37, RZ, RZ, R2 ;  /* 0x000000ffff257224 */ /* 0x000fce00078e0002 */
.L_x_83:
[----:B------:R-:W-:Y:S05]  /*1ad0*/  BSYNC.RECONVERGENT B3 ;  /* 0x0000000000037941 */ /* 0x000fea0003800200 */
.L_x_82:
        /* <DEDUP_REMOVED lines=12> */
[----:B------:R-:W-:-:S07]  /*1ba0*/  MOV R38, R2 ;  /* 0x0000000200267202 */ /* 0x000fce0000000f00 */
.L_x_85:
[----:B------:R-:W-:Y:S05]  /*1bb0*/  BSYNC.RECONVERGENT B3 ;  /* 0x0000000000037941 */ /* 0x000fea0003800200 */
.L_x_84:
        /* <DEDUP_REMOVED lines=13> */
.L_x_87:
[----:B------:R-:W-:Y:S05]  /*1c90*/  BSYNC.RECONVERGENT B3 ;  /* 0x0000000000037941 */ /* 0x000fea0003800200 */
.L_x_86:
        /* <DEDUP_REMOVED lines=12> */
.L_x_89:
[----:B------:R-:W-:Y:S05]  /*1d60*/  BSYNC.RECONVERGENT B3 ;  /* 0x0000000000037941 */ /* 0x000fea0003800200 */
.L_x_88:
[----:B------:R-:W0:Y:S01]  /*1d70*/  MUFU.RCP R28, R3 ;  /* 0x00000003001c7308 */ /* 0x000e220000001000 */
[----:B------:R-:W-:Y:S07]  /*1d80*/  BSSY.RECONVERGENT B3, `(.L_x_90) ;  /* 0x000000d000037945 */ /* 0x000fee0003800200 */
[----:B------:R-:W2:Y:S01]  /*1d90*/  FCHK P0, R29, R3 ;  /* 0x000000031d007302 */ /* 0x000ea20000000000 */
[----:B0-----:R-:W-:-:S04]  /*1da0*/  FFMA R33, R28, -R3, 1 ;  /* 0x3f8000001c217423 */ /* 0x001fc80000000803 */
[----:B------:R-:W-:Y:S01]  /*1db0*/  FFMA R35, R28, R33, R28 ;  /* 0x000000211c237223 */ /* 0x000fe2000000001c */
[----:B------:R-:W-:-:S03]  /*1dc0*/  MOV R28, R2 ;  /* 0x00000002001c7202 */ /* 0x000fc60000000f00 */
        /* <DEDUP_REMOVED lines=8> */
.L_x_91:
[----:B------:R-:W-:Y:S05]  /*1e50*/  BSYNC.RECONVERGENT B3 ;  /* 0x0000000000037941 */ /* 0x000fea0003800200 */
.L_x_90:
        /* <DEDUP_REMOVED lines=13> */
.L_x_93:
[----:B------:R-:W-:Y:S05]  /*1f30*/  BSYNC.RECONVERGENT B3 ;  /* 0x0000000000037941 */ /* 0x000fea0003800200 */
.L_x_92:
        /* <DEDUP_REMOVED lines=10> */
[----:B------:R-:W-:Y:S01]  /*1fe0*/  IMAD.MOV.U32 R32, RZ, RZ, R31 ;  /* 0x000000ffff207224 */ /* 0x000fe200078e001f */
[----:B------:R-:W-:-:S07]  /*1ff0*/  MOV R42, 0x2010 ;  /* 0x00002010002a7802 */ /* 0x000fce0000000f00 */
[----:B-1----:R-:W-:Y:S05]  /*2000*/  CALL.REL.NOINC `($__internal_5_$__cuda_sm3x_div_rn_noftz_f32_slowpath) ;  /* 0x00000048000c7944 */ /* 0x002fea0003c00000 */
[----:B------:R-:W-:-:S07]  /*2010*/  MOV R32, R2 ;  /* 0x0000000200207202 */ /* 0x000fce0000000f00 */
.L_x_95:
[----:B------:R-:W-:Y:S05]  /*2020*/  BSYNC.RECONVERGENT B3 ;  /* 0x0000000000037941 */ /* 0x000fea0003800200 */
.L_x_94:
        /* <DEDUP_REMOVED lines=13> */
.L_x_97:
[----:B------:R-:W-:Y:S05]  /*2100*/  BSYNC.RECONVERGENT B3 ;  /* 0x0000000000037941 */ /* 0x000fea0003800200 */
.L_x_96:
[----:B------:R-:W0:Y:S01]  /*2110*/  MUFU.RCP R24, R3 ;  /* 0x0000000300187308 */ /* 0x000e220000001000 */
[----:B------:R-:W-:Y:S07]  /*2120*/  BSSY.RECONVERGENT B3, `(.L_x_98) ;  /* 0x000000d000037945 */ /* 0x000fee0003800200 */
[----:B------:R-:W2:Y:S01]  /*2130*/  FCHK P0, R25, R3 ;  /* 0x0000000319007302 */ /* 0x000ea20000000000 */
[----:B0-----:R-:W-:-:S04]  /*2140*/  FFMA R33, R24, -R3, 1 ;  /* 0x3f80000018217423 */ /* 0x001fc80000000803 */
[----:B------:R-:W-:Y:S01]  /*2150*/  FFMA R35, R24, R33, R24 ;  /* 0x0000002118237223 */ /* 0x000fe20000000018 */
[----:B------:R-:W-:-:S03]  /*2160*/  IMAD.MOV.U32 R24, RZ, RZ, R2 ;  /* 0x000000ffff187224 */ /* 0x000fc600078e0002 */
        /* <DEDUP_REMOVED lines=8> */
.L_x_99:
[----:B------:R-:W-:Y:S05]  /*21f0*/  BSYNC.RECONVERGENT B3 ;  /* 0x0000000000037941 */ /* 0x000fea0003800200 */
.L_x_98:
        /* <DEDUP_REMOVED lines=13> */
.L_x_101:
[----:B------:R-:W-:Y:S05]  /*22d0*/  BSYNC.RECONVERGENT B3 ;  /* 0x0000000000037941 */ /* 0x000fea0003800200 */
.L_x_100:
        /* <DEDUP_REMOVED lines=14> */
.L_x_103:
[----:B------:R-:W-:Y:S05]  /*23c0*/  BSYNC.RECONVERGENT B3 ;  /* 0x0000000000037941 */ /* 0x000fea0003800200 */
.L_x_102:
        /* <DEDUP_REMOVED lines=13> */
.L_x_105:
[----:B------:R-:W-:Y:S05]  /*24a0*/  BSYNC.RECONVERGENT B3 ;  /* 0x0000000000037941 */ /* 0x000fea0003800200 */
.L_x_104:
        /* <DEDUP_REMOVED lines=14> */
.L_x_107:
[----:B------:R-:W-:Y:S05]  /*2590*/  BSYNC.RECONVERGENT B3 ;  /* 0x0000000000037941 */ /* 0x000fea0003800200 */
.L_x_106:
        /* <DEDUP_REMOVED lines=13> */
.L_x_109:
[----:B------:R-:W-:Y:S05]  /*2670*/  BSYNC.RECONVERGENT B3 ;  /* 0x0000000000037941 */ /* 0x000fea0003800200 */
.L_x_108:
        /* <DEDUP_REMOVED lines=14> */
.L_x_111:
[----:B------:R-:W-:Y:S05]  /*2760*/  BSYNC.RECONVERGENT B3 ;  /* 0x0000000000037941 */ /* 0x000fea0003800200 */
.L_x_110:
        /* <DEDUP_REMOVED lines=13> */
.L_x_113:
[----:B------:R-:W-:Y:S05]  /*2840*/  BSYNC.RECONVERGENT B3 ;  /* 0x0000000000037941 */ /* 0x000fea0003800200 */
.L_x_112:
        /* <DEDUP_REMOVED lines=14> */
.L_x_115:
[----:B------:R-:W-:Y:S05]  /*2930*/  BSYNC.RECONVERGENT B3 ;  /* 0x0000000000037941 */ /* 0x000fea0003800200 */
.L_x_114:
        /* <DEDUP_REMOVED lines=13> */
.L_x_117:
[----:B------:R-:W-:Y:S05]  /*2a10*/  BSYNC.RECONVERGENT B3 ;  /* 0x0000000000037941 */ /* 0x000fea0003800200 */
.L_x_116:
        /* <DEDUP_REMOVED lines=14> */
.L_x_119:
[----:B------:R-:W-:Y:S05]  /*2b00*/  BSYNC.RECONVERGENT B3 ;  /* 0x0000000000037941 */ /* 0x000fea0003800200 */
.L_x_118:
        /* <DEDUP_REMOVED lines=13> */
.L_x_121:
[----:B------:R-:W-:Y:S05]  /*2be0*/  BSYNC.RECONVERGENT B3 ;  /* 0x0000000000037941 */ /* 0x000fea0003800200 */
.L_x_120:
        /* <DEDUP_REMOVED lines=14> */
.L_x_123:
[----:B------:R-:W-:Y:S05]  /*2cd0*/  BSYNC.RECONVERGENT B3 ;  /* 0x0000000000037941 */ /* 0x000fea0003800200 */
.L_x_122:
        /* <DEDUP_REMOVED lines=13> */
.L_x_125:
[----:B------:R-:W-:Y:S05]  /*2db0*/  BSYNC.RECONVERGENT B3 ;  /* 0x0000000000037941 */ /* 0x000fea0003800200 */
.L_x_124:
        /* <DEDUP_REMOVED lines=14> */
.L_x_127:
[----:B------:R-:W-:Y:S05]  /*2ea0*/  BSYNC.RECONVERGENT B3 ;  /* 0x0000000000037941 */ /* 0x000fea0003800200 */
.L_x_126:
        /* <DEDUP_REMOVED lines=13> */
.L_x_129:
[----:B------:R-:W-:Y:S05]  /*2f80*/  BSYNC.RECONVERGENT B3 ;  /* 0x0000000000037941 */ /* 0x000fea0003800200 */
.L_x_128:
        /* <DEDUP_REMOVED lines=14> */
.L_x_131:
[----:B------:R-:W-:Y:S05]  /*3070*/  BSYNC.RECONVERGENT B3 ;  /* 0x0000000000037941 */ /* 0x000fea0003800200 */
.L_x_130:
        /* <DEDUP_REMOVED lines=13> */
.L_x_133:
[----:B------:R-:W-:Y:S05]  /*3150*/  BSYNC.RECONVERGENT B3 ;  /* 0x0000000000037941 */ /* 0x000fea0003800200 */
.L_x_132:
        /* <DEDUP_REMOVED lines=14> */
.L_x_135:
[----:B------:R-:W-:Y:S05]  /*3240*/  BSYNC.RECONVERGENT B3 ;  /* 0x0000000000037941 */ /* 0x000fea0003800200 */
.L_x_134:
        /* <DEDUP_REMOVED lines=14> */
.L_x_137:
[----:B------:R-:W-:Y:S05]  /*3330*/  BSYNC.RECONVERGENT B3 ;  /* 0x0000000000037941 */ /* 0x000fea0003800200 */
.L_x_136:
        /* <DEDUP_REMOVED lines=13> */
.L_x_139:
[----:B------:R-:W-:Y:S05]  /*3410*/  BSYNC.RECONVERGENT B3 ;  /* 0x0000000000037941 */ /* 0x000fea0003800200 */
.L_x_138:
        /* <DEDUP_REMOVED lines=13> */
.L_x_141:
[----:B------:R-:W-:Y:S05]  /*34f0*/  BSYNC.RECONVERGENT B3 ;  /* 0x0000000000037941 */ /* 0x000fea0003800200 */
.L_x_140:
        /* <DEDUP_REMOVED lines=13> */
.L_x_143:
[----:B------:R-:W-:Y:S05]  /*35d0*/  BSYNC.RECONVERGENT B3 ;  /* 0x0000000000037941 */ /* 0x000fea0003800200 */
.L_x_142:
[----:B------:R-:W-:Y:S05]  /*35e0*/  @P2 BRA `(.L_x_144) ;  /* 0xffffffd800fc2947 */ /* 0x000fea000383ffff */
[----:B------:R-:W0:Y:S01]  /*35f0*/  S2UR UR5, SR_CgaCtaId ;  /* 0x00000000000579c3 */ /* 0x000e220000008800 */
[----:B------:R-:W-:Y:S01]  /*3600*/  UMOV UR4, 0x400 ;  /* 0x0000040000047882 */ /* 0x000fe20000000000 */
[----:B------:R-:W-:Y:S01]  /*3610*/  IADD3 R0, PT, PT, R3, -0xd000000, RZ ;  /* 0xf300000003007810 */ /* 0x000fe20007ffe0ff */
[----:B------:R-:W-:Y:S01]  /*3620*/  UIADD3 UR4, UPT, UPT, UR4, 0x1080, URZ ;  /* 0x0000108004047890 */ /* 0x000fe2000fffe0ff */
[----:B------:R2:W3:Y:S01]  /*3630*/  MUFU.RSQ R2, R3 ;  /* 0x0000000300027308 */ /* 0x0004e20000001400 */
[----:B------:R-:W-:Y:S01]  /*3640*/  BSSY.RECONVERGENT B0, `(.L_x_145) ;  /* 0x0000016000007945 */ /* 0x000fe20003800200 */
[----:B------:R-:W-:Y:S01]  /*3650*/  ISETP.GT.U32.AND P0, PT, R0, 0x727fffff, PT ;  /* 0x727fffff0000780c */ /* 0x000fe20003f04070 */
[----:B0-----:R-:W-:-:S06]  /*3660*/  ULEA UR4, UR5, UR4, 0x18 ;  /* 0x0000000405047291 */ /* 0x001fcc000f8ec0ff */
[----:B------:R-:W-:-:S05]  /*3670*/  LEA R53, R41, UR4, 0x7 ;  /* 0x0000000429357c11 */ /* 0x000fca000f8e38ff */
[----:B------:R2:W-:Y:S04]  /*3680*/  STS.128 [R53], R36 ;  /* 0x0000002435007388 */ /* 0x0005e80000000c00 */
[----:B------:R2:W-:Y:S04]  /*3690*/  STS.128 [R53+0x10], R28 ;  /* 0x0000101c35007388 */ /* 0x0005e80000000c00 */
[----:B------:R2:W-:Y:S04]  /*36a0*/  STS.128 [R53+0x20], R24 ;  /* 0x0000201835007388 */ /* 0x0005e80000000c00 */
[----:B------:R2:W-:Y:S04]  /*36b0*/  STS.128 [R53+0x30], R20 ;  /* 0x0000301435007388 */ /* 0x0005e80000000c00 */
[----:B------:R2:W-:Y:S04]  /*36c0*/  STS.128 [R53+0x40], R16 ;  /* 0x0000401035007388 */ /* 0x0005e80000000c00 */
[----:B------:R2:W-:Y:S04]  /*36d0*/  STS.128 [R53+0x50], R12 ;  /* 0x0000500c35007388 */ /* 0x0005e80000000c00 */
[----:B------:R2:W-:Y:S04]  /*36e0*/  STS.128 [R53+0x60], R8 ;  /* 0x0000600835007388 */ /* 0x0005e80000000c00 */
[----:B------:R2:W-:Y:S01]  /*36f0*/  STS.128 [R53+0x70], R44 ;  /* 0x0000702c35007388 */ /* 0x0005e20000000c00 */
[----:B---3--:R-:W-:Y:S05]  /*3700*/  @!P0 BRA `(.L_x_146) ;  /* 0x0000000000148947 */ /* 0x008fea0003800000 */
[----:B------:R-:W-:Y:S02]  /*3710*/  MOV R2, R3 ;  /* 0x0000000300027202 */ /* 0x000fe40000000f00 */
[----:B------:R-:W-:-:S07]  /*3720*/  MOV R51, 0x3740 ;  /* 0x0000374000337802 */ /* 0x000fce0000000f00 */
[----:B-12---:R-:W-:Y:S05]  /*3730*/  CALL.REL.NOINC `($__internal_4_$__cuda_sm20_sqrt_rn_f32_slowpath) ;  /* 0x0000002c00e47944 */ /* 0x006fea0003c00000 */
[----:B------:R-:W-:Y:S01]  /*3740*/  MOV R0, R2 ;  /* 0x0000000200007202 */ /* 0x000fe20000000f00 */
[----:B------:R-:W-:Y:S06]  /*3750*/  BRA `(.L_x_147) ;  /* 0x0000000000107947 */ /* 0x000fec0003800000 */
.L_x_146:
[C---:B------:R-:W-:Y:S01]  /*3760*/  FMUL.FTZ R0, R2.reuse, R3 ;  /* 0x0000000302007220 */ /* 0x040fe20000410000 */
[----:B------:R-:W-:-:S03]  /*3770*/  FMUL.FTZ R2, R2, 0.5 ;  /* 0x3f00000002027820 */ /* 0x000fc60000410000 */
[----:B------:R-:W-:-:S04]  /*3780*/  FFMA R5, -R0, R0, R3 ;  /* 0x0000000000057223 */ /* 0x000fc80000000103 */
[----:B------:R-:W-:-:S07]  /*3790*/  FFMA R0, R5, R2, R0 ;  /* 0x0000000205007223 */ /* 0x000fce0000000000 */
.L_x_147:
[----:B------:R-:W-:Y:S05]  /*37a0*/  BSYNC.RECONVERGENT B0 ;  /* 0x0000000000007941 */ /* 0x000fea0003800200 */
.L_x_145:
[----:B------:R-:W0:Y:S01]  /*37b0*/  S2UR UR6, SR_CgaCtaId ;  /* 0x00000000000679c3 */ /* 0x000e220000008800 */
[----:B------:R-:W-:Y:S01]  /*37c0*/  UMOV UR5, 0x400 ;  /* 0x0000040000057882 */ /* 0x000fe20000000000 */
[----:B------:R-:W-:Y:S01]  /*37d0*/  HFMA2 R2, -RZ, RZ, 0, 0 ;  /* 0x00000000ff027431 */ /* 0x000fe200000001ff */
[----:B------:R-:W-:Y:S02]  /*37e0*/  UIADD3 UR4, UPT, UPT, UR5, 0x1000, URZ ;  /* 0x0000100005047890 */ /* 0x000fe4000fffe0ff */
[----:B------:R-:W-:Y:S02]  /*37f0*/  UIADD3 UR5, UPT, UPT, UR5, 0x2080, URZ ;  /* 0x0000208005057890 */ /* 0x000fe4000fffe0ff */
[----:B0-----:R-:W-:Y:S02]  /*3800*/  ULEA UR4, UR6, UR4, 0x18 ;  /* 0x0000000406047291 */ /* 0x001fe4000f8ec0ff */
[----:B------:R-:W-:-:S04]  /*3810*/  ULEA UR5, UR6, UR5, 0x18 ;  /* 0x0000000506057291 */ /* 0x000fc8000f8ec0ff */
[----:B------:R-:W-:-:S05]  /*3820*/  LEA R5, R41, UR4, 0x2 ;  /* 0x0000000429057c11 */ /* 0x000fca000f8e10ff */
[----:B------:R0:W-:Y:S03]  /*3830*/  STS [R5], R0 ;  /* 0x0000000005007388 */ /* 0x0001e60000000800 */
.L_x_148:
[C---:B0--3--:R-:W-:Y:S01]  /*3840*/  IMAD R0, R2.reuse, 0x4, R53 ;  /* 0x0000000402007824 */ /* 0x049fe200078e0235 */
[C---:B------:R-:W-:Y:S02]  /*3850*/  LEA R5, R2.reuse, UR5, 0x7 ;  /* 0x0000000502057c11 */ /* 0x040fe4000f8e38ff */
[----:B------:R-:W-:-:S03]  /*3860*/  IADD3 R2, PT, PT, R2, 0x1, RZ ;  /* 0x0000000102027810 */ /* 0x000fc60007ffe0ff */
[----:B------:R-:W0:Y:S01]  /*3870*/  LDS R0, [R0] ;  /* 0x0000000000007984 */ /* 0x000e220000000800 */
[----:B------:R-:W-:-:S03]  /*3880*/  ISETP.NE.AND P0, PT, R2, 0x20, PT ;  /* 0x000000200200780c */ /* 0x000fc60003f05270 */
[----:B------:R-:W3:Y:S04]  /*3890*/  LDS R6, [R5+0x4] ;  /* 0x0000040005067984 */ /* 0x000ee80000000800 */
[----:B------:R-:W4:Y:S04]  /*38a0*/  LDS R7, [R5] ;  /* 0x0000000005077984 */ /* 0x000f280000000800 */
[----:B------:R-:W5:Y:S04]  /*38b0*/  LDS R43, [R5+0x8] ;  /* 0x00000800052b7984 */ /* 0x000f680000000800 */
[----:B------:R-:W1:Y:S04]  /*38c0*/  LDS R50, [R5+0x1c] ;  /* 0x00001c0005327984 */ /* 0x000e680000000800 */
[----:B------:R-:W2:Y:S04]  /*38d0*/  LDS R33, [R5+0x10] ;  /* 0x0000100005217984 */ /* 0x000ea80000000800 */
[----:B------:R-:W-:Y:S04]  /*38e0*/  LDS R49, [R5+0x18] ;  /* 0x0000180005317984 */ /* 0x000fe80000000800 */
[----:B------:R-:W-:Y:S04]  /*38f0*/  LDS R35, [R5+0x20] ;  /* 0x0000200005237984 */ /* 0x000fe80000000800 */
[----:B------:R-:W2:Y:S04]  /*3900*/  LDS R34, [R5+0xc] ;  /* 0x00000c0005227984 */ /* 0x000ea80000000800 */
[----:B------:R-:W2:Y:S01]  /*3910*/  LDS R48, [R5+0x14] ;  /* 0x0000140005307984 */ /* 0x000ea20000000800 */
[----:B0-----:R-:W-:-:S03]  /*3920*/  FMUL R4, R0, R3 ;  /* 0x0000000300047220 */ /* 0x001fc60000400000 */
[----:B------:R-:W0:Y:S01]  /*3930*/  LDS R52, [R5+0x24] ;  /* 0x0000240005347984 */ /* 0x000e220000000800 */
[----:B---3--:R-:W-:-:S03]  /*3940*/  FFMA R6, R37, -R4, R6 ;  /* 0x8000000425067223 */ /* 0x008fc60000000006 */
[----:B------:R-:W3:Y:S01]  /*3950*/  LDS R54, [R5+0x2c] ;  /* 0x00002c0005367984 */ /* 0x000ee20000000800 */
[----:B----4-:R-:W-:-:S03]  /*3960*/  FFMA R0, R36, -R4, R7 ;  /* 0x8000000424007223 */ /* 0x010fc60000000007 */
[----:B------:R1:W-:Y:S01]  /*3970*/  STS [R5+0x4], R6 ;  /* 0x0000040605007388 */ /* 0x0003e20000000800 */
[----:B-----5:R-:W-:-:S03]  /*3980*/  FFMA R32, R38, -R4, R43 ;  /* 0x8000000426207223 */ /* 0x020fc6000000002b */
[----:B------:R-:W4:Y:S04]  /*3990*/  LDS R56, [R5+0x34] ;  /* 0x0000340005387984 */ /* 0x000f280000000800 */
[----:B------:R-:W5:Y:S01]  /*39a0*/  LDS R43, [R5+0x28] ;  /* 0x00002800052b7984 */ /* 0x000f620000000800 */
[-C--:B-1----:R-:W-:Y:S01]  /*39b0*/  FFMA R6, R31, -R4.reuse, R50 ;  /* 0x800000041f067223 */ /* 0x082fe20000000032 */
[-C--:B--2---:R-:W-:Y:S02]  /*39c0*/  FFMA R42, R28, -R4.reuse, R33 ;  /* 0x800000041c2a7223 */ /* 0x084fe40000000021 */
[----:B------:R-:W1:Y:S04]  /*39d0*/  LDS R50, [R5+0x3c] ;  /* 0x00003c0005327984 */ /* 0x000e680000000800 */
[----:B------:R-:W2:Y:S04]  /*39e0*/  LDS R33, [R5+0x40] ;  /* 0x0000400005217984 */ /* 0x000ea80000000800 */
[----:B------:R0:W-:Y:S01]  /*39f0*/  STS [R5], R0 ;  /* 0x0000000005007388 */ /* 0x0001e20000000800 */
[----:B------:R-:W-:-:S03]  /*3a00*/  FFMA R34, R39, -R4, R34 ;  /* 0x8000000427227223 */ /* 0x000fc60000000022 */
[----:B------:R3:W-:Y:S01]  /*3a10*/  STS [R5+0x8], R32 ;  /* 0x0000082005007388 */ /* 0x0007e20000000800 */
[----:B------:R-:W-:-:S03]  /*3a20*/  FFMA R48, R29, -R4, R48 ;  /* 0x800000041d307223 */ /* 0x000fc60000000030 */
[----:B------:R-:W2:Y:S01]  /*3a30*/  LDS R7, [R5+0x30] ;  /* 0x0000300005077984 */ /* 0x000ea20000000800 */
[----:B0-----:R-:W-:-:S03]  /*3a40*/  FFMA R0, R30, -R4, R49 ;  /* 0x800000041e007223 */ /* 0x001fc60000000031 */
[----:B------:R-:W0:Y:S01]  /*3a50*/  LDS R49, [R5+0x38] ;  /* 0x0000380005317984 */ /* 0x000e220000000800 */
[----:B---3--:R-:W-:-:S03]  /*3a60*/  FFMA R32, R24, -R4, R35 ;  /* 0x8000000418207223 */ /* 0x008fc60000000023 */
[----:B------:R-:W3:Y:S04]  /*3a70*/  LDS R35, [R5+0x50] ;  /* 0x0000500005237984 */ /* 0x000ee80000000800 */
[----:B------:R-:W3:Y:S04]  /*3a80*/  LDS R58, [R5+0x44] ;  /* 0x00004400053a7984 */ /* 0x000ee80000000800 */
[----:B------:R4:W-:Y:S04]  /*3a90*/  STS [R5+0xc], R34 ;  /* 0x00000c2205007388 */ /* 0x0009e80000000800 */
[----:B------:R-:W-:Y:S04]  /*3aa0*/  LDS R51, [R5+0x48] ;  /* 0x0000480005337984 */ /* 0x000fe80000000800 */
[----:B------:R5:W-:Y:S01]  /*3ab0*/  STS [R5+0x10], R42 ;  /* 0x0000102a05007388 */ /* 0x000be20000000800 */
[----:B----4-:R-:W-:-:S03]  /*3ac0*/  FFMA R34, R25, -R4, R52 ;  /* 0x8000000419227223 */ /* 0x010fc60000000034 */
[----:B------:R4:W-:Y:S04]  /*3ad0*/  STS [R5+0x14], R48 ;  /* 0x0000143005007388 */ /* 0x0009e80000000800 */
[----:B------:R1:W-:Y:S01]  /*3ae0*/  STS [R5+0x18], R0 ;  /* 0x0000180005007388 */ /* 0x0003e20000000800 */
[----:B-----5:R-:W-:-:S03]  /*3af0*/  FFMA R42, R27, -R4, R54 ;  /* 0x800000041b2a7223 */ /* 0x020fc60000000036 */
[----:B------:R5:W-:Y:S01]  /*3b00*/  STS [R5+0x24], R34 ;  /* 0x0000242205007388 */ /* 0x000be20000000800 */
[----:B----4-:R-:W-:-:S03]  /*3b10*/  FFMA R48, R21, -R4, R56 ;  /* 0x8000000415307223 */ /* 0x010fc60000000038 */
[----:B------:R-:W-:Y:S01]  /*3b20*/  LDS R52, [R5+0x4c] ;  /* 0x00004c0005347984 */ /* 0x000fe20000000800 */
[----:B-1----:R-:W-:-:S03]  /*3b30*/  FFMA R0, R26, -R4, R43 ;  /* 0x800000041a007223 */ /* 0x002fc6000000002b */
[----:B------:R-:W-:Y:S01]  /*3b40*/  LDS R54, [R5+0x54] ;  /* 0x0000540005367984 */ /* 0x000fe20000000800 */
[-C--:B-----5:R-:W-:Y:S01]  /*3b50*/  FFMA R34, R23, -R4.reuse, R50 ;  /* 0x8000000417227223 */ /* 0x0a0fe20000000032 */
[-C--:B--2---:R-:W-:Y:S02]  /*3b60*/  FFMA R50, R16, -R4.reuse, R33 ;  /* 0x8000000410327223 */ /* 0x084fe40000000021 */
[----:B------:R-:W-:Y:S04]  /*3b70*/  LDS R43, [R5+0x58] ;  /* 0x00005800052b7984 */ /* 0x000fe80000000800 */
[----:B------:R1:W-:Y:S04]  /*3b80*/  STS [R5+0x1c], R6 ;  /* 0x00001c0605007388 */ /* 0x0003e80000000800 */
[----:B------:R0:W-:Y:S04]  /*3b90*/  STS [R5+0x20], R32 ;  /* 0x0000202005007388 */ /* 0x0001e80000000800 */
[----:B------:R-:W-:Y:S01]  /*3ba0*/  STS [R5+0x34], R48 ;  /* 0x0000343005007388 */ /* 0x000fe20000000800 */
[----:B-1----:R-:W-:-:S03]  /*3bb0*/  FFMA R6, R20, -R4, R7 ;  /* 0x8000000414067223 */ /* 0x002fc60000000007 */
[----:B------:R3:W-:Y:S01]  /*3bc0*/  STS [R5+0x3c], R34 ;  /* 0x00003c2205007388 */ /* 0x0007e20000000800 */
[----:B0-----:R-:W-:-:S03]  /*3bd0*/  FFMA R32, R22, -R4, R49 ;  /* 0x8000000416207223 */ /* 0x001fc60000000031 */
[----:B------:R0:W-:Y:S04]  /*3be0*/  STS [R5+0x28], R0 ;  /* 0x0000280005007388 */ /* 0x0001e80000000800 */
[----:B------:R-:W-:Y:S01]  /*3bf0*/  STS [R5+0x2c], R42 ;  /* 0x00002c2a05007388 */ /* 0x000fe20000000800 */
[----:B---3--:R-:W-:-:S03]  /*3c00*/  FFMA R34, R12, -R4, R35 ;  /* 0x800000040c227223 */ /* 0x008fc60000000023 */
[----:B------:R-:W-:Y:S01]  /*3c10*/  STS [R5+0x40], R50 ;  /* 0x0000403205007388 */ /* 0x000fe20000000800 */
[----:B0-----:R-:W-:-:S03]  /*3c20*/  FFMA R0, R17, -R4, R58 ;  /* 0x8000000411007223 */ /* 0x001fc6000000003a */
[----:B------:R-:W-:Y:S04]  /*3c30*/  LDS R48, [R5+0x64] ;  /* 0x0000640005307984 */ /* 0x000fe80000000800 */
[----:B------:R-:W0:Y:S04]  /*3c40*/  LDS R42, [R5+0x5c] ;  /* 0x00005c00052a7984 */ /* 0x000e280000000800 */
[----:B------:R-:W-:Y:S04]  /*3c50*/  LDS R7, [R5+0x60] ;  /* 0x0000600005077984 */ /* 0x000fe80000000800 */
[----:B------:R-:W-:Y:S04]  /*3c60*/  LDS R35, [R5+0x68] ;  /* 0x0000680005237984 */ /* 0x000fe80000000800 */
[----:B------:R-:W1:Y:S04]  /*3c70*/  LDS R50, [R5+0x6c] ;  /* 0x00006c0005327984 */ /* 0x000e680000000800 */
[----:B------:R-:W2:Y:S04]  /*3c80*/  LDS R33, [R5+0x70] ;  /* 0x0000700005217984 */ /* 0x000ea80000000800 */
[----:B------:R-:W3:Y:S04]  /*3c90*/  LDS R56, [R5+0x74] ;  /* 0x0000740005387984 */ /* 0x000ee80000000800 */
[----:B------:R-:W4:Y:S04]  /*3ca0*/  LDS R49, [R5+0x78] ;  /* 0x0000780005317984 */ /* 0x000f280000000800 */
[----:B------:R-:W5:Y:S04]  /*3cb0*/  LDS R58, [R5+0x7c] ;  /* 0x00007c00053a7984 */ /* 0x000f680000000800 */
[----:B------:R0:W-:Y:S04]  /*3cc0*/  STS [R5+0x30], R6 ;  /* 0x0000300605007388 */ /* 0x0001e80000000800 */
[----:B------:R0:W-:Y:S04]  /*3cd0*/  STS [R5+0x38], R32 ;  /* 0x0000382005007388 */ /* 0x0001e80000000800 */
[----:B------:R1:W-:Y:S01]  /*3ce0*/  STS [R5+0x44], R0 ;  /* 0x0000440005007388 */ /* 0x0003e20000000800 */
[-C--:B0-----:R-:W-:Y:S01]  /*3cf0*/  FFMA R42, R15, -R4.reuse, R42 ;  /* 0x800000040f2a7223 */ /* 0x081fe2000000002a */
[----:B------:R-:W-:-:S02]  /*3d00*/  FFMA R6, R18, -R4, R51 ;  /* 0x8000000412067223 */ /* 0x000fc40000000033 */
[----:B------:R0:W-:Y:S01]  /*3d10*/  STS [R5+0x50], R34 ;  /* 0x0000502205007388 */ /* 0x0001e20000000800 */
[----:B------:R-:W-:-:S03]  /*3d20*/  FFMA R32, R19, -R4, R52 ;  /* 0x8000000413207223 */ /* 0x000fc60000000034 */
[----:B------:R2:W-:Y:S01]  /*3d30*/  STS [R5+0x48], R6 ;  /* 0x0000480605007388 */ /* 0x0005e20000000800 */
[----:B-1----:R-:W-:-:S03]  /*3d40*/  FFMA R0, R13, -R4, R54 ;  /* 0x800000040d007223 */ /* 0x002fc60000000036 */
[----:B------:R1:W-:Y:S01]  /*3d50*/  STS [R5+0x4c], R32 ;  /* 0x00004c2005007388 */ /* 0x0003e20000000800 */
[-C--:B------:R-:W-:Y:S01]  /*3d60*/  FFMA R50, R11, -R4.reuse, R50 ;  /* 0x800000040b327223 */ /* 0x080fe20000000032 */
[-C--:B0-----:R-:W-:Y:S01]  /*3d70*/  FFMA R34, R9, -R4.reuse, R48 ;  /* 0x8000000409227223 */ /* 0x081fe20000000030 */
[-C--:B------:R-:W-:Y:S01]  /*3d80*/  FFMA R48, R10, -R4.reuse, R35 ;  /* 0x800000040a307223 */ /* 0x080fe20000000023 */
[----:B------:R3:W-:Y:S01]  /*3d90*/  STS [R5+0x54], R0 ;  /* 0x0000540005007388 */ /* 0x0007e20000000800 */
[-C--:B--2---:R-:W-:Y:S01]  /*3da0*/  FFMA R52, R44, -R4.reuse, R33 ;  /* 0x800000042c347223 */ /* 0x084fe20000000021 */
[-C--:B------:R-:W-:Y:S02]  /*3db0*/  FFMA R6, R14, -R4.reuse, R43 ;  /* 0x800000040e067223 */ /* 0x080fe4000000002b */
[----:B------:R-:W-:Y:S01]  /*3dc0*/  STS [R5+0x5c], R42 ;  /* 0x00005c2a05007388 */ /* 0x000fe20000000800 */
[----:B-1----:R-:W-:-:S03]  /*3dd0*/  FFMA R32, R8, -R4, R7 ;  /* 0x8000000408207223 */ /* 0x002fc60000000007 */
[----:B------:R4:W-:Y:S01]  /*3de0*/  STS [R5+0x58], R6 ;  /* 0x0000580605007388 */ /* 0x0009e20000000800 */
[----:B---3--:R-:W-:-:S03]  /*3df0*/  FFMA R0, R45, -R4, R56 ;  /* 0x800000042d007223 */ /* 0x008fc60000000038 */
[----:B------:R3:W-:Y:S04]  /*3e00*/  STS [R5+0x60], R32 ;  /* 0x0000602005007388 */ /* 0x0007e80000000800 */
[----:B------:R3:W-:Y:S01]  /*3e10*/  STS [R5+0x64], R34 ;  /* 0x0000642205007388 */ /* 0x0007e20000000800 */
[-C--:B----4-:R-:W-:Y:S01]  /*3e20*/  FFMA R6, R46, -R4.reuse, R49 ;  /* 0x800000042e067223 */ /* 0x090fe20000000031 */
[----:B-----5:R-:W-:Y:S02]  /*3e30*/  FFMA R4, R47, -R4, R58 ;  /* 0x800000042f047223 */ /* 0x020fe4000000003a */
[----:B------:R3:W-:Y:S04]  /*3e40*/  STS [R5+0x68], R48 ;  /* 0x0000683005007388 */ /* 0x0007e80000000800 */
[----:B------:R3:W-:Y:S04]  /*3e50*/  STS [R5+0x6c], R50 ;  /* 0x00006c3205007388 */ /* 0x0007e80000000800 */
[----:B------:R3:W-:Y:S04]  /*3e60*/  STS [R5+0x70], R52 ;  /* 0x0000703405007388 */ /* 0x0007e80000000800 */
[----:B------:R3:W-:Y:S04]  /*3e70*/  STS [R5+0x74], R0 ;  /* 0x0000740005007388 */ /* 0x0007e80000000800 */
[----:B------:R3:W-:Y:S04]  /*3e80*/  STS [R5+0x78], R6 ;  /* 0x0000780605007388 */ /* 0x0007e80000000800 */
[----:B------:R3:W-:Y:S01]  /*3e90*/  STS [R5+0x7c], R4 ;  /* 0x00007c0405007388 */ /* 0x0007e20000000800 */
[----:B------:R-:W-:Y:S05]  /*3ea0*/  @P0 BRA `(.L_x_148) ;  /* 0xfffffff800640947 */ /* 0x000fea000383ffff */
[----:B------:R-:W3:Y:S01]  /*3eb0*/  LDCU UR4, c[0x0][0x39c] ;  /* 0x00007380ff0477ac */ /* 0x000ee20008000800 */
[----:B------:R-:W-:Y:S02]  /*3ec0*/  IADD3 R41, PT, PT, R41, 0x1, RZ ;  /* 0x0000000129297810 */ /* 0x000fe40007ffe0ff */
[----:B---3--:R-:W-:-:S04]  /*3ed0*/  MOV R6, UR4 ;  /* 0x0000000400067c02 */ /* 0x008fc80008000f00 */
[----:B------:R-:W-:-:S13]  /*3ee0*/  ISETP.NE.AND P0, PT, R41, R6, PT ;  /* 0x000000062900720c */ /* 0x000fda0003f05270 */
[----:B------:R-:W-:Y:S05]  /*3ef0*/  @P0 BRA `(.L_x_149) ;  /* 0xffffffd000340947 */ /* 0x000fea000383ffff */
.L_x_75:
[----:B------:R-:W-:Y:S05]  /*3f00*/  BSYNC.RECONVERGENT B2 ;  /* 0x0000000000027941 */ /* 0x000fea0003800200 */
.L_x_74:
[----:B------:R-:W0:Y:S01]  /*3f10*/  LDCU UR4, c[0x0][0x398] ;  /* 0x00007300ff0477ac */ /* 0x000e220008000800 */
[----:B------:R-:W-:Y:S01]  /*3f20*/  BAR.SYNC.DEFER_BLOCKING 0x0 ;  /* 0x0000000000007b1d */ /* 0x000fe20000010000 */
[----:B------:R-:W-:-:S05]  /*3f30*/  ISETP.GE.AND P0, PT, R6, 0x1, PT ;  /* 0x000000010600780c */ /* 0x000fca0003f06270 */
[----:B------:R-:W2:Y:S01]  /*3f40*/  LDCU UR11, c[0x0][0x398] ;  /* 0x00007300ff0b77ac */ /* 0x000ea20008000800 */
[----:B------:R-:W-:Y:S01]  /*3f50*/  BSSY.RECONVERGENT B2, `(.L_x_150) ;  /* 0x00000c9000027945 */ /* 0x000fe20003800200 */
[----:B0-----:R-:W-:-:S13]  /*3f60*/  ISETP.GE.OR P0, PT, R40, UR4, !P0 ;  /* 0x0000000428007c0c */ /* 0x001fda000c706670 */
[----:B--2---:R-:W-:Y:S05]  /*3f70*/  @P0 BRA `(.L_x_151) ;  /* 0x0000000c00180947 */ /* 0x004fea0003800000 */
[----:B------:R-:W0:Y:S01]  /*3f80*/  S2UR UR5, SR_CgaCtaId ;  /* 0x00000000000579c3 */ /* 0x000e220000008800 */
[----:B------:R-:W-:Y:S01]  /*3f90*/  UMOV UR4, 0x400 ;  /* 0x0000040000047882 */ /* 0x000fe20000000000 */
[C---:B-1----:R-:W-:Y:S01]  /*3fa0*/  IMAD R10, R40.reuse, R6, RZ ;  /* 0x00000006280a7224 */ /* 0x042fe200078e02ff */
[----:B------:R-:W-:Y:S01]  /*3fb0*/  UIADD3 UR6, UPT, UPT, UR4, 0x1080, URZ ;  /* 0x0000108004067890 */ /* 0x000fe2000fffe0ff */
[----:B------:R-:W-:Y:S01]  /*3fc0*/  IMAD.SHL.U32 R7, R40, 0x20, RZ ;  /* 0x0000002028077824 */ /* 0x000fe200078e00ff */
[----:B------:R-:W-:Y:S01]  /*3fd0*/  UIADD3 UR7, UPT, UPT, UR4, 0x1000, URZ ;  /* 0x0000100004077890 */ /* 0x000fe2000fffe0ff */
[----:B------:R-:W-:Y:S02]  /*3fe0*/  IADD3 R6, PT, PT, -R6, RZ, RZ ;  /* 0x000000ff06067210 */ /* 0x000fe40007ffe1ff */
[----:B------:R-:W1:Y:S01]  /*3ff0*/  LDC.64 R4, c[0x0][0x380] ;  /* 0x0000e000ff047b82 */ /* 0x000e620000000a00 */
[C---:B------:R-:W-:Y:S01]  /*4000*/  IADD3 R12, PT, PT, R7.reuse, 0x2, RZ ;  /* 0x00000002070c7810 */ /* 0x040fe20007ffe0ff */
[C---:B------:R-:W-:Y:S01]  /*4010*/  VIADD R20, R7.reuse, 0x7 ;  /* 0x0000000707147836 */ /* 0x040fe20000000000 */
        /* <DEDUP_REMOVED lines=8> */
[----:B------:R-:W-:-:S02]  /*40a0*/  IADD3 R23, PT, PT, R7, 0x9, RZ ;  /* 0x0000000907177810 */ /* 0x000fc40007ffe0ff */
[C---:B------:R-:W-:Y:S02]  /*40b0*/  IADD3 R24, PT, PT, R7.reuse, 0xa, RZ ;  /* 0x0000000a07187810 */ /* 0x040fe40007ffe0ff */
[C---:B------:R-:W-:Y:S01]  /*40c0*/  IADD3 R25, PT, PT, R7.reuse, 0xb, RZ ;  /* 0x0000000b07197810 */ /* 0x040fe20007ffe0ff */
[----:B0-----:R-:W-:Y:S01]  /*40d0*/  ULEA UR10, UR5, UR4, 0x18 ;  /* 0x00000004050a7291 */ /* 0x001fe2000f8ec0ff */
[C---:B------:R-:W-:Y:S01]  /*40e0*/  IADD3 R27, PT, PT, R7.reuse, 0xd, RZ ;  /* 0x0000000d071b7810 */ /* 0x040fe20007ffe0ff */
[----:B------:R-:W-:Y:S01]  /*40f0*/  ULEA UR4, UR5, UR6, 0x18 ;  /* 0x0000000605047291 */ /* 0x000fe2000f8ec0ff */
[C---:B------:R-:W-:Y:S01]  /*4100*/  IADD3 R28, PT, PT, R7.reuse, 0xf, RZ ;  /* 0x0000000f071c7810 */ /* 0x040fe20007ffe0ff */
[----:B------:R-:W-:Y:S01]  /*4110*/  ULEA UR7, UR5, UR7, 0x18 ;  /* 0x0000000705077291 */ /* 0x000fe2000f8ec0ff */
[C---:B------:R-:W-:Y:S01]  /*4120*/  IADD3 R29, PT, PT, R7.reuse, 0x10, RZ ;  /* 0x00000010071d7810 */ /* 0x040fe20007ffe0ff */
[----:B------:R-:W-:Y:S01]  /*4130*/  UIADD3 UR4, UPT, UPT, UR4, 0x40, URZ ;  /* 0x0000004004047890 */ /* 0x000fe2000fffe0ff */
[C---:B------:R-:W-:Y:S01]  /*4140*/  IADD3 R30, PT, PT, R7.reuse, 0x11, RZ ;  /* 0x00000011071e7810 */ /* 0x040fe20007ffe0ff */
[C---:B-1----:R-:W-:Y:S01]  /*4150*/  IMAD.WIDE.U32 R4, R7.reuse, 0x4, R4 ;  /* 0x0000000407047825 */ /* 0x042fe200078e0004 */
[----:B------:R-:W-:-:S02]  /*4160*/  IADD3 R33, PT, PT, R7, 0x16, RZ ;  /* 0x0000001607217810 */ /* 0x000fc40007ffe0ff */
[C---:B------:R-:W-:Y:S02]  /*4170*/  IADD3 R34, PT, PT, R7.reuse, 0x17, RZ ;  /* 0x0000001707227810 */ /* 0x040fe40007ffe0ff */
[C---:B------:R-:W-:Y:S02]  /*4180*/  IADD3 R35, PT, PT, R7.reuse, 0x18, RZ ;  /* 0x0000001807237810 */ /* 0x040fe40007ffe0ff */
[C---:B------:R-:W-:Y:S02]  /*4190*/  IADD3 R36, PT, PT, R7.reuse, 0x19, RZ ;  /* 0x0000001907247810 */ /* 0x040fe40007ffe0ff */
[C---:B------:R-:W-:Y:S02]  /*41a0*/  IADD3 R38, PT, PT, R7.reuse, 0x1b, RZ ;  /* 0x0000001b07267810 */ /* 0x040fe40007ffe0ff */
[C---:B------:R-:W-:Y:S02]  /*41b0*/  IADD3 R39, PT, PT, R7.reuse, 0x1c, RZ ;  /* 0x0000001c07277810 */ /* 0x040fe40007ffe0ff */
[----:B------:R-:W-:-:S02]  /*41c0*/  IADD3 R41, PT, PT, R7, 0x1d, RZ ;  /* 0x0000001d07297810 */ /* 0x000fc40007ffe0ff */
[----:B------:R-:W-:Y:S02]  /*41d0*/  IADD3 R44, PT, PT, R7, 0x1e, RZ ;  /* 0x0000001e072c7810 */ /* 0x000fe40007ffe0ff */
[----:B------:R-:W-:Y:S02]  /*41e0*/  LEA R10, R10, UR10, 0x2 ;  /* 0x0000000a0a0a7c11 */ /* 0x000fe4000f8e10ff */
[----:B------:R-:W-:Y:S02]  /*41f0*/  MOV R9, UR7 ;  /* 0x0000000700097c02 */ /* 0x000fe40008000f00 */
[----:B------:R-:W-:-:S07]  /*4200*/  MOV R8, UR4 ;  /* 0x0000000400087c02 */ /* 0x000fce0008000f00 */
.L_x_154:
[C---:B------:R-:W-:Y:S02]  /*4210*/  ISETP.GE.AND P4, PT, R7.reuse, UR11, PT ;  /* 0x0000000b07007c0c */ /* 0x040fe4000bf86270 */
[----:B------:R-:W-:Y:S02]  /*4220*/  IADD3 R0, PT, PT, R7, 0x1, RZ ;  /* 0x0000000107007810 */ /* 0x000fe40007ffe0ff */
[----:B------:R-:W-:Y:S02]  /*4230*/  ISETP.GE.AND P2, PT, R12, UR11, PT ;  /* 0x0000000b0c007c0c */ /* 0x000fe4000bf46270 */
[----:B------:R-:W-:Y:S02]  /*4240*/  ISETP.GE.AND P1, PT, R14, UR11, PT ;  /* 0x0000000b0e007c0c */ /* 0x000fe4000bf26270 */
[----:B------:R-:W-:Y:S02]  /*4250*/  ISETP.GE.AND P0, PT, R16, UR11, PT ;  /* 0x0000000b10007c0c */ /* 0x000fe4000bf06270 */
[----:B------:R-:W-:-:S02]  /*4260*/  ISETP.GE.AND P6, PT, R18, UR11, PT ;  /* 0x0000000b12007c0c */ /* 0x000fc4000bfc6270 */
[----:B------:R-:W-:Y:S01]  /*4270*/  IADD3 R2, PT, PT, R7, 0x6, RZ ;  /* 0x0000000607027810 */ /* 0x000fe20007ffe0ff */
[----:B------:R-:W0:Y:S01]  /*4280*/  @!P4 LDS R3, [R8+-0x40] ;  /* 0xffffc0000803c984 */ /* 0x000e220000000800 */
[----:B------:R-:W-:-:S03]  /*4290*/  ISETP.GE.AND P3, PT, R0, UR11, PT ;  /* 0x0000000b00007c0c */ /* 0x000fc6000bf66270 */
[----:B------:R-:W0:Y:S04]  /*42a0*/  @!P4 LDG.E.CONSTANT R0, desc[UR8][R4.64] ;  /* 0x000000080400c981 */ /* 0x000e28000c1e9900 */
[----:B------:R-:W2:Y:S04]  /*42b0*/  @!P2 LDG.E.CONSTANT R13, desc[UR8][R4.64+0x8] ;  /* 0x00000808040da981 */ /* 0x000ea8000c1e9900 */
[----:B------:R-:W3:Y:S04]  /*42c0*/  @!P1 LDG.E.CONSTANT R15, desc[UR8][R4.64+0xc] ;  /* 0x00000c08040f9981 */ /* 0x000ee8000c1e9900 */
[----:B------:R-:W4:Y:S04]  /*42d0*/  @!P3 LDG.E.CONSTANT R11, desc[UR8][R4.64+0x4] ;  /* 0x00000408040bb981 */ /* 0x000f28000c1e9900 */
[----:B------:R-:W4:Y:S04]  /*42e0*/  @!P3 LDS R19, [R8+-0x3c] ;  /* 0xffffc4000813b984 */ /* 0x000f280000000800 */
[----:B------:R-:W2:Y:S04]  /*42f0*/  @!P2 LDS R21, [R8+-0x38] ;  /* 0xffffc8000815a984 */ /* 0x000ea80000000800 */
[----:B------:R-:W3:Y:S01]  /*4300*/  @!P1 LDS R42, [R8+-0x34] ;  /* 0xffffcc00082a9984 */ /* 0x000ee20000000800 */
[----:B------:R-:W-:Y:S01]  /*4310*/  ISETP.GE.AND P5, PT, R2, UR11, PT ;  /* 0x0000000b02007c0c */ /* 0x000fe2000bfa6270 */
[----:B------:R-:W-:-:S02]  /*4320*/  IMAD.MOV.U32 R32, RZ, RZ, RZ ;  /* 0x000000ffff207224 */ /* 0x000fc400078e00ff */
[----:B------:R-:W5:Y:S04]  /*4330*/  @!P0 LDG.E.CONSTANT R17, desc[UR8][R4.64+0x10] ;  /* 0x0000100804118981 */ /* 0x000f68000c1e9900 */
[----:B------:R-:W-:Y:S06]  /*4340*/  LDS R49, [R9] ;  /* 0x0000000009317984 */ /* 0x000fec0000000800 */
[----:B------:R-:W-:Y:S01]  /*4350*/  @!P5 LDS R43, [R8+-0x28] ;  /* 0xffffd800082bd984 */ /* 0x000fe20000000800 */
[----:B0-----:R-:W-:Y:S01]  /*4360*/  @!P4 FFMA R32, R0, R3, RZ ;  /* 0x000000030020c223 */ /* 0x001fe200000000ff */
[----:B------:R-:W-:-:S02]  /*4370*/  ISETP.GE.AND P4, PT, R20, UR11, PT ;  /* 0x0000000b14007c0c */ /* 0x000fc4000bf86270 */
[----:B------:R-:W5:Y:S04]  /*4380*/  @!P6 LDG.E.CONSTANT R3, desc[UR8][R4.64+0x14] ;  /* 0x000014080403e981 */ /* 0x000f68000c1e9900 */
[----:B------:R-:W5:Y:S01]  /*4390*/  @!P0 LDS R0, [R8+-0x30] ;  /* 0xffffd00008008984 */ /* 0x000f620000000800 */
[----:B----4-:R-:W-:Y:S01]  /*43a0*/  @!P3 FFMA R32, R11, R19, R32 ;  /* 0x000000130b20b223 */ /* 0x010fe20000000020 */
[----:B------:R-:W-:Y:S02]  /*43b0*/  ISETP.GE.AND P3, PT, R22, UR11, PT ;  /* 0x0000000b16007c0c */ /* 0x000fe4000bf66270 */
[----:B------:R-:W4:Y:S01]  /*43c0*/  @!P5 LDG.E.CONSTANT R11, desc[UR8][R4.64+0x18] ;  /* 0x00001808040bd981 */ /* 0x000f22000c1e9900 */
[----:B--2---:R-:W-:Y:S01]  /*43d0*/  @!P2 FFMA R32, R13, R21, R32 ;  /* 0x000000150d20a223 */ /* 0x004fe20000000020 */
[----:B------:R-:W-:-:S02]  /*43e0*/  ISETP.GE.AND P2, PT, R23, UR11, PT ;  /* 0x0000000b17007c0c */ /* 0x000fc4000bf46270 */
[----:B------:R-:W2:Y:S01]  /*43f0*/  @!P4 LDG.E.CONSTANT R13, desc[UR8][R4.64+0x1c] ;  /* 0x00001c08040dc981 */ /* 0x000ea2000c1e9900 */
[----:B---3--:R-:W-:Y:S01]  /*4400*/  @!P1 FFMA R32, R15, R42, R32 ;  /* 0x0000002a0f209223 */ /* 0x008fe20000000020 */
[----:B------:R-:W-:Y:S02]  /*4410*/  ISETP.GE.AND P1, PT, R24, UR11, PT ;  /* 0x0000000b18007c0c */ /* 0x000fe4000bf26270 */
[----:B------:R-:W0:Y:S04]  /*4420*/  @!P6 LDS R42, [R8+-0x2c] ;  /* 0xffffd400082ae984 */ /* 0x000e280000000800 */
[----:B------:R-:W3:Y:S04]  /*4430*/  @!P3 LDG.E.CONSTANT R15, desc[UR8][R4.64+0x20] ;  /* 0x00002008040fb981 */ /* 0x000ee8000c1e9900 */
[----:B------:R-:W3:Y:S04]  /*4440*/  @!P2 LDG.E.CONSTANT R19, desc[UR8][R4.64+0x24] ;  /* 0x000024080413a981 */ /* 0x000ee8000c1e9900 */
[----:B------:R-:W3:Y:S04]  /*4450*/  @!P1 LDG.E.CONSTANT R21, desc[UR8][R4.64+0x28] ;  /* 0x0000280804159981 */ /* 0x000ee8000c1e9900 */
[----:B------:R-:W2:Y:S04]  /*4460*/  @!P4 LDS R46, [R8+-0x24] ;  /* 0xffffdc00082ec984 */ /* 0x000ea80000000800 */
[----:B------:R-:W3:Y:S04]  /*4470*/  @!P3 LDS R2, [R8+-0x20] ;  /* 0xffffe0000802b984 */ /* 0x000ee80000000800 */
[----:B------:R-:W1:Y:S04]  /*4480*/  @!P2 LDS R47, [R8+-0x1c] ;  /* 0xffffe400082fa984 */ /* 0x000e680000000800 */
[----:B------:R-:W1:Y:S01]  /*4490*/  @!P1 LDS R48, [R8+-0x18] ;  /* 0xffffe80008309984 */ /* 0x000e620000000800 */
[----:B-----5:R-:W-:Y:S01]  /*44a0*/  @!P0 FFMA R32, R17, R0, R32 ;  /* 0x0000000011208223 */ /* 0x020fe20000000020 */
[----:B------:R-:W-:-:S02]  /*44b0*/  ISETP.GE.AND P0, PT, R25, UR11, PT ;  /* 0x0000000b19007c0c */ /* 0x000fc4000bf06270 */
[----:B------:R-:W-:Y:S01]  /*44c0*/  IADD3 R0, PT, PT, R7, 0xe, RZ ;  /* 0x0000000e07007810 */ /* 0x000fe20007ffe0ff */
[----:B0-----:R-:W-:Y:S01]  /*44d0*/  @!P6 FFMA R32, R3, R42, R32 ;  /* 0x0000002a0320e223 */ /* 0x001fe20000000020 */
[----:B------:R-:W-:-:S09]  /*44e0*/  ISETP.GE.AND P6, PT, R26, UR11, PT ;  /* 0x0000000b1a007c0c */ /* 0x000fd2000bfc6270 */
[----:B------:R-:W5:Y:S04]  /*44f0*/  @!P0 LDG.E.CONSTANT R3, desc[UR8][R4.64+0x2c] ;  /* 0x00002c0804038981 */ /* 0x000f68000c1e9900 */
[----:B------:R-:W5:Y:S01]  /*4500*/  @!P0 LDS R42, [R8+-0x14] ;  /* 0xffffec00082a8984 */ /* 0x000f620000000800 */
[----:B----4-:R-:W-:Y:S01]  /*4510*/  @!P5 FFMA R32, R11, R43, R32 ;  /* 0x0000002b0b20d223 */ /* 0x010fe20000000020 */
[----:B------:R-:W-:Y:S02]  /*4520*/  ISETP.GE.AND P5, PT, R27, UR11, PT ;  /* 0x0000000b1b007c0c */ /* 0x000fe4000bfa6270 */
[----:B------:R-:W4:Y:S01]  /*4530*/  @!P6 LDG.E.CONSTANT R11, desc[UR8][R4.64+0x30] ;  /* 0x00003008040be981 */ /* 0x000f22000c1e9900 */
[----:B--2---:R-:W-:Y:S01]  /*4540*/  @!P4 FFMA R32, R13, R46, R32 ;  /* 0x0000002e0d20c223 */ /* 0x004fe20000000020 */
[----:B------:R-:W-:-:S02]  /*4550*/  ISETP.GE.AND P4, PT, R0, UR11, PT ;  /* 0x0000000b00007c0c */ /* 0x000fc4000bf86270 */
[----:B------:R-:W4:Y:S01]  /*4560*/  @!P6 LDS R0, [R8+-0x10] ;  /* 0xfffff0000800e984 */ /* 0x000f220000000800 */
[----:B---3--:R-:W-:Y:S01]  /*4570*/  @!P3 FFMA R32, R15, R2, R32 ;  /* 0x000000020f20b223 */ /* 0x008fe20000000020 */
[----:B------:R-:W-:-:S05]  /*4580*/  ISETP.GE.AND P3, PT, R28, UR11, PT ;  /* 0x0000000b1c007c0c */ /* 0x000fca000bf66270 */
[----:B------:R-:W2:Y:S01]  /*4590*/  @!P5 LDG.E.CONSTANT R13, desc[UR8][R4.64+0x34] ;  /* 0x00003408040dd981 */ /* 0x000ea2000c1e9900 */
[----:B-1----:R-:W-:Y:S01]  /*45a0*/  @!P2 FFMA R32, R19, R47, R32 ;  /* 0x0000002f1320a223 */ /* 0x002fe20000000020 */
[----:B------:R-:W-:Y:S02]  /*45b0*/  ISETP.GE.AND P2, PT, R29, UR11, PT ;  /* 0x0000000b1d007c0c */ /* 0x000fe4000bf46270 */
[----:B------:R-:W3:Y:S01]  /*45c0*/  @!P4 LDG.E.CONSTANT R15, desc[UR8][R4.64+0x38] ;  /* 0x00003808040fc981 */ /* 0x000ee2000c1e9900 */
[----:B------:R-:W-:Y:S01]  /*45d0*/  @!P1 FFMA R32, R21, R48, R32 ;  /* 0x0000003015209223 */ /* 0x000fe20000000020 */
[----:B------:R-:W-:Y:S02]  /*45e0*/  ISETP.GE.AND P1, PT, R30, UR11, PT ;  /* 0x0000000b1e007c0c */ /* 0x000fe4000bf26270 */
[----:B------:R-:W2:Y:S04]  /*45f0*/  @!P5 LDS R43, [R8+-0xc] ;  /* 0xfffff400082bd984 */ /* 0x000ea80000000800 */
[----:B------:R-:W3:Y:S04]  /*4600*/  @!P3 LDG.E.CONSTANT R17, desc[UR8][R4.64+0x3c] ;  /* 0x00003c080411b981 */ /* 0x000ee8000c1e9900 */
[----:B------:R-:W3:Y:S04]  /*4610*/  @!P2 LDG.E.CONSTANT R19, desc[UR8][R4.64+0x40] ;  /* 0x000040080413a981 */ /* 0x000ee8000c1e9900 */
[----:B------:R-:W3:Y:S04]  /*4620*/  @!P1 LDG.E.CONSTANT R21, desc[UR8][R4.64+0x44] ;  /* 0x0000440804159981 */ /* 0x000ee8000c1e9900 */
[----:B------:R-:W3:Y:S04]  /*4630*/  @!P4 LDS R46, [R8+-0x8] ;  /* 0xfffff800082ec984 */ /* 0x000ee80000000800 */
[----:B------:R-:W0:Y:S04]  /*4640*/  @!P3 LDS R47, [R8+-0x4] ;  /* 0xfffffc00082fb984 */ /* 0x000e280000000800 */
[----:B------:R-:W1:Y:S04]  /*4650*/  @!P2 LDS R2, [R8] ;  /* 0x000000000802a984 */ /* 0x000e680000000800 */
[----:B------:R-:W1:Y:S01]  /*4660*/  @!P1 LDS R48, [R8+0x4] ;  /* 0x0000040008309984 */ /* 0x000e620000000800 */
[----:B-----5:R-:W-:Y:S01]  /*4670*/  @!P0 FFMA R32, R3, R42, R32 ;  /* 0x0000002a03208223 */ /* 0x020fe20000000020 */
[----:B------:R-:W-:-:S04]  /*4680*/  IADD3 R3, PT, PT, R7, 0x12, RZ ;  /* 0x0000001207037810 */ /* 0x000fc80007ffe0ff */
[----:B------:R-:W-:Y:S01]  /*4690*/  ISETP.GE.AND P0, PT, R3, UR11, PT ;  /* 0x0000000b03007c0c */ /* 0x000fe2000bf06270 */
[----:B----4-:R-:W-:Y:S01]  /*46a0*/  @!P6 FFMA R32, R11, R0, R32 ;  /* 0x000000000b20e223 */ /* 0x010fe20000000020 */
[----:B------:R-:W-:Y:S02]  /*46b0*/  IADD3 R0, PT, PT, R7, 0x14, RZ ;  /* 0x0000001407007810 */ /* 0x000fe40007ffe0ff */
[----:B------:R-:W-:-:S09]  /*46c0*/  ISETP.GE.AND P6, PT, R31, UR11, PT ;  /* 0x0000000b1f007c0c */ /* 0x000fd2000bfc6270 */
[----:B------:R-:W4:Y:S04]  /*46d0*/  @!P0 LDG.E.CONSTANT R3, desc[UR8][R4.64+0x48] ;  /* 0x0000480804038981 */ /* 0x000f28000c1e9900 */
[----:B------:R-:W4:Y:S01]  /*46e0*/  @!P0 LDS R42, [R8+0x8] ;  /* 0x00000800082a8984 */ /* 0x000f220000000800 */
[----:B--2---:R-:W-:Y:S01]  /*46f0*/  @!P5 FFMA R32, R13, R43, R32 ;  /* 0x0000002b0d20d223 */ /* 0x004fe20000000020 */
[----:B------:R-:W-:Y:S02]  /*4700*/  ISETP.GE.AND P5, PT, R0, UR11, PT ;  /* 0x0000000b00007c0c */ /* 0x000fe4000bfa6270 */
[----:B------:R-:W-:Y:S01]  /*4710*/  IADD3 R0, PT, PT, R7, 0x15, RZ ;  /* 0x0000001507007810 */ /* 0x000fe20007ffe0ff */
[----:B---3--:R-:W-:Y:S01]  /*4720*/  @!P4 FFMA R32, R15, R46, R32 ;  /* 0x0000002e0f20c223 */ /* 0x008fe20000000020 */
[----:B------:R-:W2:Y:S02]  /*4730*/  @!P6 LDG.E.CONSTANT R11, desc[UR8][R4.64+0x4c] ;  /* 0x00004c08040be981 */ /* 0x000ea4000c1e9900 */
[----:B------:R-:W-:-:S02]  /*4740*/  ISETP.GE.AND P4, PT, R0, UR11, PT ;  /* 0x0000000b00007c0c */ /* 0x000fc4000bf86270 */
[----:B------:R-:W2:Y:S01]  /*4750*/  @!P6 LDS R43, [R8+0xc] ;  /* 0x00000c00082be984 */ /* 0x000ea20000000800 */
[----:B0-----:R-:W-:Y:S01]  /*4760*/  @!P3 FFMA R32, R17, R47, R32 ;  /* 0x0000002f1120b223 */ /* 0x001fe20000000020 */
[----:B------:R-:W-:-:S03]  /*4770*/  ISETP.GE.AND P3, PT, R33, UR11, PT ;  /* 0x0000000b21007c0c */ /* 0x000fc6000bf66270 */
[----:B------:R-:W3:Y:S01]  /*4780*/  @!P5 LDG.E.CONSTANT R13, desc[UR8][R4.64+0x50] ;  /* 0x00005008040dd981 */ /* 0x000ee2000c1e9900 */
[----:B-1----:R-:W-:Y:S01]  /*4790*/  @!P2 FFMA R32, R19, R2, R32 ;  /* 0x000000021320a223 */ /* 0x002fe20000000020 */
[----:B------:R-:W-:Y:S02]  /*47a0*/  ISETP.GE.AND P2, PT, R34, UR11, PT ;  /* 0x0000000b22007c0c */ /* 0x000fe4000bf46270 */
[----:B------:R-:W3:Y:S01]  /*47b0*/  @!P5 LDS R0, [R8+0x10] ;  /* 0x000010000800d984 */ /* 0x000ee20000000800 */
[----:B------:R-:W-:Y:S01]  /*47c0*/  @!P1 FFMA R32, R21, R48, R32 ;  /* 0x0000003015209223 */ /* 0x000fe20000000020 */
[----:B------:R-:W-:Y:S02]  /*47d0*/  ISETP.GE.AND P1, PT, R35, UR11, PT ;  /* 0x0000000b23007c0c */ /* 0x000fe4000bf26270 */
[----:B------:R-:W5:Y:S04]  /*47e0*/  @!P4 LDG.E.CONSTANT R15, desc[UR8][R4.64+0x54] ;  /* 0x00005408040fc981 */ /* 0x000f68000c1e9900 */
[----:B------:R-:W5:Y:S04]  /*47f0*/  @!P3 LDG.E.CONSTANT R17, desc[UR8][R4.64+0x58] ;  /* 0x000058080411b981 */ /* 0x000f68000c1e9900 */
[----:B------:R-:W5:Y:S04]  /*4800*/  @!P2 LDG.E.CONSTANT R19, desc[UR8][R4.64+0x5c] ;  /* 0x00005c080413a981 */ /* 0x000f68000c1e9900 */
[----:B------:R-:W5:Y:S04]  /*4810*/  @!P1 LDG.E.CONSTANT R21, desc[UR8][R4.64+0x60] ;  /* 0x0000600804159981 */ /* 0x000f68000c1e9900 */
[----:B------:R-:W5:Y:S04]  /*4820*/  @!P4 LDS R46, [R8+0x14] ;  /* 0x00001400082ec984 */ /* 0x000f680000000800 */
[----:B------:R-:W0:Y:S04]  /*4830*/  @!P3 LDS R47, [R8+0x18] ;  /* 0x00001800082fb984 */ /* 0x000e280000000800 */
[----:B------:R-:W1:Y:S04]  /*4840*/  @!P2 LDS R48, [R8+0x1c] ;  /* 0x00001c000830a984 */ /* 0x000e680000000800 */
[----:B------:R-:W1:Y:S01]  /*4850*/  @!P1 LDS R2, [R8+0x20] ;  /* 0x0000200008029984 */ /* 0x000e620000000800 */
[----:B----4-:R-:W-:Y:S01]  /*4860*/  @!P0 FFMA R32, R3, R42, R32 ;  /* 0x0000002a03208223 */ /* 0x010fe20000000020 */
[----:B------:R-:W-:-:S03]  /*4870*/  ISETP.GE.AND P0, PT, R36, UR11, PT ;  /* 0x0000000b24007c0c */ /* 0x000fc6000bf06270 */
[----:B--2---:R-:W-:Y:S01]  /*4880*/  @!P6 FFMA R32, R11, R43, R32 ;  /* 0x0000002b0b20e223 */ /* 0x004fe20000000020 */
[----:B------:R-:W-:-:S09]  /*4890*/  ISETP.GE.AND P6, PT, R37, UR11, PT ;  /* 0x0000000b25007c0c */ /* 0x000fd2000bfc6270 */
[----:B------:R-:W2:Y:S01]  /*48a0*/  @!P0 LDG.E.CONSTANT R3, desc[UR8][R4.64+0x64] ;  /* 0x0000640804038981 */ /* 0x000ea2000c1e9900 */
[----:B---3--:R-:W-:Y:S01]  /*48b0*/  @!P5 FFMA R32, R13, R0, R32 ;  /* 0x000000000d20d223 */ /* 0x008fe20000000020 */
[----:B------:R-:W-:Y:S02]  /*48c0*/  ISETP.GE.AND P5, PT, R38, UR11, PT ;  /* 0x0000000b26007c0c */ /* 0x000fe4000bfa6270 */
[----:B------:R-:W3:Y:S01]  /*48d0*/  @!P6 LDG.E.CONSTANT R11, desc[UR8][R4.64+0x68] ;  /* 0x00006808040be981 */ /* 0x000ee2000c1e9900 */
[----:B-----5:R-:W-:Y:S01]  /*48e0*/  @!P4 FFMA R32, R15, R46, R32 ;  /* 0x0000002e0f20c223 */ /* 0x020fe20000000020 */
[----:B------:R-:W-:Y:S02]  /*48f0*/  ISETP.GE.AND P4, PT, R39, UR11, PT ;  /* 0x0000000b27007c0c */ /* 0x000fe4000bf86270 */
[----:B------:R-:W-:Y:S01]  /*4900*/  @!P6 LDS R42, [R8+0x28] ;  /* 0x00002800082ae984 */ /* 0x000fe20000000800 */
[----:B0-----:R-:W-:Y:S01]  /*4910*/  @!P3 FFMA R32, R17, R47, R32 ;  /* 0x0000002f1120b223 */ /* 0x001fe20000000020 */
[----:B------:R-:W-:-:S05]  /*4920*/  ISETP.GE.AND P3, PT, R41, UR11, PT ;  /* 0x0000000b29007c0c */ /* 0x000fca000bf66270 */
[----:B------:R-:W4:Y:S01]  /*4930*/  @!P5 LDG.E.CONSTANT R13, desc[UR8][R4.64+0x6c] ;  /* 0x00006c08040dd981 */ /* 0x000f22000c1e9900 */
[----:B-1----:R-:W-:Y:S01]  /*4940*/  @!P2 FFMA R32, R19, R48, R32 ;  /* 0x000000301320a223 */ /* 0x002fe20000000020 */
[----:B------:R-:W-:Y:S02]  /*4950*/  ISETP.GE.AND P2, PT, R44, UR11, PT ;  /* 0x0000000b2c007c0c */ /* 0x000fe4000bf46270 */
[----:B------:R-:W-:Y:S01]  /*4960*/  @!P5 LDS R43, [R8+0x2c] ;  /* 0x00002c00082bd984 */ /* 0x000fe20000000800 */
[----:B------:R-:W-:Y:S01]  /*4970*/  @!P1 FFMA R32, R21, R2, R32 ;  /* 0x0000000215209223 */ /* 0x000fe20000000020 */
[----:B------:R-:W-:Y:S02]  /*4980*/  ISETP.GE.AND P1, PT, R45, UR11, PT ;  /* 0x0000000b2d007c0c */ /* 0x000fe4000bf26270 */
[----:B------:R-:W5:Y:S04]  /*4990*/  @!P4 LDG.E.CONSTANT R15, desc[UR8][R4.64+0x70] ;  /* 0x00007008040fc981 */ /* 0x000f68000c1e9900 */
[----:B------:R-:W5:Y:S04]  /*49a0*/  @!P3 LDG.E.CONSTANT R17, desc[UR8][R4.64+0x74] ;  /* 0x000074080411b981 */ /* 0x000f68000c1e9900 */
[----:B------:R-:W5:Y:S04]  /*49b0*/  @!P2 LDG.E.CONSTANT R19, desc[UR8][R4.64+0x78] ;  /* 0x000078080413a981 */ /* 0x000f68000c1e9900 */
[----:B------:R-:W5:Y:S04]  /*49c0*/  @!P1 LDG.E.CONSTANT R21, desc[UR8][R4.64+0x7c] ;  /* 0x00007c0804159981 */ /* 0x000f68000c1e9900 */
[----:B------:R-:W2:Y:S04]  /*49d0*/  @!P0 LDS R2, [R8+0x24] ;  /* 0x0000240008028984 */ /* 0x000ea80000000800 */
[----:B------:R-:W5:Y:S04]  /*49e0*/  @!P4 LDS R0, [R8+0x30] ;  /* 0x000030000800c984 */ /* 0x000f680000000800 */
[----:B------:R-:W0:Y:S04]  /*49f0*/  @!P3 LDS R46, [R8+0x34] ;  /* 0x00003400082eb984 */ /* 0x000e280000000800 */
[----:B------:R-:W1:Y:S04]  /*4a00*/  @!P2 LDS R47, [R8+0x38] ;  /* 0x00003800082fa984 */ /* 0x000e680000000800 */
[----:B------:R-:W1:Y:S01]  /*4a10*/  @!P1 LDS R48, [R8+0x3c] ;  /* 0x00003c0008309984 */ /* 0x000e620000000800 */
[----:B------:R-:W-:Y:S01]  /*4a20*/  VIADD R6, R6, 0x1 ;  /* 0x0000000106067836 */ /* 0x000fe20000000000 */
[----:B------:R-:W-:Y:S01]  /*4a30*/  BSSY.RECONVERGENT B3, `(.L_x_152) ;  /* 0x0000015000037945 */ /* 0x000fe20003800200 */
[----:B--2---:R-:W-:-:S02]  /*4a40*/  @!P0 FFMA R32, R3, R2, R32 ;  /* 0x0000000203208223 */ /* 0x004fc40000000020 */
[----:B------:R-:W2:Y:S02]  /*4a50*/  MUFU.RCP R2, R49 ;  /* 0x0000003100027308 */ /* 0x000ea40000001000 */
[----:B---3--:R-:W-:-:S04]  /*4a60*/  @!P6 FFMA R32, R11, R42, R32 ;  /* 0x0000002a0b20e223 */ /* 0x008fc80000000020 */
[----:B----4-:R-:W-:-:S04]  /*4a70*/  @!P5 FFMA R32, R13, R43, R32 ;  /* 0x0000002b0d20d223 */ /* 0x010fc80000000020 */
[----:B-----5:R-:W-:-:S04]  /*4a80*/  @!P4 FFMA R32, R15, R0, R32 ;  /* 0x000000000f20c223 */ /* 0x020fc80000000020 */
[----:B0-----:R-:W-:-:S04]  /*4a90*/  @!P3 FFMA R32, R17, R46, R32 ;  /* 0x0000002e1120b223 */ /* 0x001fc80000000020 */
[----:B-1----:R-:W-:-:S04]  /*4aa0*/  @!P2 FFMA R32, R19, R47, R32 ;  /* 0x0000002f1320a223 */ /* 0x002fc80000000020 */
[----:B------:R-:W-:Y:S01]  /*4ab0*/  @!P1 FFMA R32, R21, R48, R32 ;  /* 0x0000003015209223 */ /* 0x000fe20000000020 */
[----:B--2---:R-:W-:-:S03]  /*4ac0*/  FFMA R3, -R49, R2, 1 ;  /* 0x3f80000031037423 */ /* 0x004fc60000000102 */
[----:B------:R-:W0:Y:S01]  /*4ad0*/  FCHK P0, R32, R49 ;  /* 0x0000003120007302 */ /* 0x000e220000000000 */
[----:B------:R-:W-:-:S04]  /*4ae0*/  FFMA R0, R2, R3, R2 ;  /* 0x0000000302007223 */ /* 0x000fc80000000002 */
[----:B------:R-:W-:-:S04]  /*4af0*/  FFMA R3, R0, R32, RZ ;  /* 0x0000002000037223 */ /* 0x000fc800000000ff */
[----:B------:R-:W-:Y:S01]  /*4b00*/  FFMA R2, -R49, R3, R32 ;  /* 0x0000000331027223 */ /* 0x000fe20000000120 */
[----:B------:R-:W-:-:S03]  /*4b10*/  ISETP.NE.AND P2, PT, R6, RZ, PT ;  /* 0x000000ff0600720c */ /* 0x000fc60003f45270 */
[----:B------:R-:W-:Y:S01]  /*4b20*/  FFMA R3, R0, R2, R3 ;  /* 0x0000000200037223 */ /* 0x000fe20000000003 */
[----:B0-----:R-:W-:Y:S09]  /*4b30*/  @!P0 BRA `(.L_x_153) ;  /* 0x0000000000108947 */ /* 0x001ff20003800000 */
[----:B------:R-:W-:Y:S02]  /*4b40*/  MOV R3, R49 ;  /* 0x0000003100037202 */ /* 0x000fe40000000f00 */
[----:B------:R-:W-:-:S07]  /*4b50*/  MOV R42, 0x4b70 ;  /* 0x00004b70002a7802 */ /* 0x000fce0000000f00 */
[----:B------:R-:W-:Y:S05]  /*4b60*/  CALL.REL.NOINC `($__internal_5_$__cuda_sm3x_div_rn_noftz_f32_slowpath) ;  /* 0x0000001c00347944 */ /* 0x000fea0003c00000 */
[----:B------:R-:W-:-:S07]  /*4b70*/  MOV R3, R2 ;  /* 0x0000000200037202 */ /* 0x000fce0000000f00 */
.L_x_153:
[----:B------:R-:W-:Y:S05]  /*4b80*/  BSYNC.RECONVERGENT B3 ;  /* 0x0000000000037941 */ /* 0x000fea0003800200 */
.L_x_152:
[----:B------:R0:W-:Y:S01]  /*4b90*/  STS [R10], R3 ;  /* 0x000000030a007388 */ /* 0x0001e20000000800 */
[----:B------:R-:W-:Y:S02]  /*4ba0*/  IADD3 R9, PT, PT, R9, 0x4, RZ ;  /* 0x0000000409097810 */ /* 0x000fe40007ffe0ff */
[----:B------:R-:W-:Y:S01]  /*4bb0*/  IADD3 R8, PT, PT, R8, 0x80, RZ ;  /* 0x0000008008087810 */ /* 0x000fe20007ffe0ff */
[----:B0-----:R-:W-:Y:S01]  /*4bc0*/  VIADD R10, R10, 0x4 ;  /* 0x000000040a0a7836 */ /* 0x001fe20000000000 */
[----:B------:R-:W-:Y:S06]  /*4bd0*/  @P2 BRA `(.L_x_154) ;  /* 0xfffffff4008c2947 */ /* 0x000fec000383ffff */
.L_x_151:
[----:B------:R-:W-:Y:S05]  /*4be0*/  BSYNC.RECONVERGENT B2 ;  /* 0x0000000000027941 */ /* 0x000fea0003800200 */
.L_x_150:
[----:B------:R-:W-:Y:S01]  /*4bf0*/  BAR.SYNC.DEFER_BLOCKING 0x0 ;  /* 0x0000000000007b1d */ /* 0x000fe20000010000 */
[----:B------:R-:W-:-:S13]  /*4c00*/  ISETP.NE.AND P0, PT, R40, RZ, PT ;  /* 0x000000ff2800720c */ /* 0x000fda0003f05270 */
[----:B------:R-:W-:Y:S05]  /*4c10*/  @P0 EXIT ;  /* 0x000000000000094d */ /* 0x000fea0003800000 */
[----:B-1----:R-:W0:Y:S01]  /*4c20*/  LDC R23, c[0x0][0x39c] ;  /* 0x0000e700ff177b82 */ /* 0x002e220000000800 */
[----:B------:R-:W-:-:S07]  /*4c30*/  HFMA2 R2, -RZ, RZ, 0, 2.384185791015625e-07 ;  /* 0x00000004ff027431 */ /* 0x000fce00000001ff */
[----:B------:R-:W1:Y:S01]  /*4c40*/  LDC.64 R4, c[0x0][0x388] ;  /* 0x0000e200ff047b82 */ /* 0x000e620000000a00 */
[----:B0-----:R-:W-:Y:S01]  /*4c50*/  ISETP.GE.AND P0, PT, R23, 0x1, PT ;  /* 0x000000011700780c */ /* 0x001fe20003f06270 */
[----:B-1----:R0:W-:-:S12]  /*4c60*/  STG.E desc[UR8][R4.64], R23 ;  /* 0x0000001704007986 */ /* 0x0021d8000c101908 */
[----:B------:R-:W-:Y:S05]  /*4c70*/  @!P0 BRA `(.L_x_155) ;  /* 0x0000000400dc8947 */ /* 0x000fea0003800000 */
[C---:B------:R-:W-:Y:S02]  /*4c80*/  ISETP.GE.U32.AND P1, PT, R23.reuse, 0x8, PT ;  /* 0x000000081700780c */ /* 0x040fe40003f26070 */
[----:B------:R-:W-:Y:S02]  /*4c90*/  LOP3.LUT R6, R23, 0x7, RZ, 0xc0, !PT ;  /* 0x0000000717067812 */ /* 0x000fe400078ec0ff */
[----:B------:R-:W-:Y:S02]  /*4ca0*/  MOV R2, 0x4 ;  /* 0x0000000400027802 */ /* 0x000fe40000000f00 */
[----:B------:R-:W-:-:S07]  /*4cb0*/  MOV R0, RZ ;  /* 0x000000ff00007202 */ /* 0x000fce0000000f00 */
[----:B------:R-:W-:Y:S05]  /*4cc0*/  @!P1 BRA `(.L_x_156) ;  /* 0x0000000000c09947 */ /* 0x000fea0003800000 */
[----:B------:R-:W1:Y:S01]  /*4cd0*/  S2UR UR5, SR_CgaCtaId ;  /* 0x00000000000579c3 */ /* 0x000e620000008800 */
[----:B------:R-:W-:Y:S01]  /*4ce0*/  UMOV UR4, 0x400 ;  /* 0x0000040000047882 */ /* 0x000fe20000000000 */
[----:B------:R-:W-:Y:S01]  /*4cf0*/  LOP3.LUT R0, R23, 0x7ffffff8, RZ, 0xc0, !PT ;  /* 0x7ffffff817007812 */ /* 0x000fe200078ec0ff */
[----:B------:R-:W-:Y:S01]  /*4d00*/  UIADD3 UR4, UPT, UPT, UR4, 0x1000, URZ ;  /* 0x0000100004047890 */ /* 0x000fe2000fffe0ff */
[----:B0-----:R-:W-:Y:S01]  /*4d10*/  MOV R5, RZ ;  /* 0x000000ff00057202 */ /* 0x001fe20000000f00 */
[----:B------:R-:W0:Y:S02]  /*4d20*/  LDCU.64 UR10, c[0x0][0x388] ;  /* 0x00007100ff0a77ac */ /* 0x000e240008000a00 */
[----:B------:R-:W-:Y:S01]  /*4d30*/  IMAD.MOV R4, RZ, RZ, -R0 ;  /* 0x000000ffff047224 */ /* 0x000fe200078e0a00 */
[----:B------:R-:W-:Y:S01]  /*4d40*/  UMOV UR6, 0x4 ;  /* 0x0000000400067882 */ /* 0x000fe20000000000 */
[----:B-1----:R-:W-:-:S04]  /*4d50*/  ULEA UR4, UR5, UR4, 0x18 ;  /* 0x0000000405047291 */ /* 0x002fc8000f8ec0ff */
[----:B0-----:R-:W-:-:S12]  /*4d60*/  UIADD3 UR4, UPT, UPT, UR4, 0x10, URZ ;  /* 0x0000001004047890 */ /* 0x001fd8000fffe0ff */
.L_x_157:
[----:B0-----:R-:W0:Y:S01]  /*4d70*/  LDS.128 R8, [UR4+-0x10] ;  /* 0xfffff004ff087984 */ /* 0x001e220008000c00 */
[----:B------:R-:W-:Y:S01]  /*4d80*/  USHF.R.S32.HI UR5, URZ, 0x1f, UR6 ;  /* 0x0000001fff057899 */ /* 0x000fe20008011406 */
[----:B------:R-:W-:Y:S01]  /*4d90*/  IADD3 R4, PT, PT, R4, 0x8, RZ ;  /* 0x0000000804047810 */ /* 0x000fe20007ffe0ff */
[----:B------:R-:W-:Y:S01]  /*4da0*/  UIADD3 UR7, UP0, UP1, UR6, 0x8, UR10 ;  /* 0x0000000806077890 */ /* 0x000fe2000f91e00a */
[----:B------:R-:W1:Y:S01]  /*4db0*/  LDS.128 R16, [UR4] ;  /* 0x00000004ff107984 */ /* 0x000e620008000c00 */
[----:B------:R-:W-:Y:S01]  /*4dc0*/  UIADD3 UR6, UPT, UPT, UR6, 0x10, URZ ;  /* 0x0000001006067890 */ /* 0x000fe2000fffe0ff */
[----:B------:R-:W-:Y:S01]  /*4dd0*/  ISETP.NE.AND P1, PT, R4, RZ, PT ;  /* 0x000000ff0400720c */ /* 0x000fe20003f25270 */
[----:B------:R-:W-:Y:S01]  /*4de0*/  UIADD3.X UR5, UPT, UPT, UR5, UR11, URZ, UP0, UP1 ;  /* 0x0000000b05057290 */ /* 0x000fe200087e24ff */
[----:B------:R-:W-:Y:S01]  /*4df0*/  IADD3 R5, PT, PT, R5, 0x10, RZ ;  /* 0x0000001005057810 */ /* 0x000fe20007ffe0ff */
[----:B------:R-:W-:Y:S01]  /*4e00*/  UIADD3 UR4, UPT, UPT, UR4, 0x20, URZ ;  /* 0x0000002004047890 */ /* 0x000fe2000fffe0ff */
[----:B------:R-:W-:-:S03]  /*4e10*/  MOV R2, UR7 ;  /* 0x0000000700027c02 */ /* 0x000fc60008000f00 */
[----:B------:R-:W-:Y:S01]  /*4e20*/  MOV R3, UR5 ;  /* 0x0000000500037c02 */ /* 0x000fe20008000f00 */
[----:B0-----:R-:W-:Y:S01]  /*4e30*/  FMUL R9, R9, 65535 ;  /* 0x477fff0009097820 */ /* 0x001fe20000400000 */
[----:B------:R-:W-:Y:S01]  /*4e40*/  FMUL R11, R11, 65535 ;  /* 0x477fff000b0b7820 */ /* 0x000fe20000400000 */
[----:B------:R-:W-:Y:S01]  /*4e50*/  FMUL R8, R8, 65535 ;  /* 0x477fff0008087820 */ /* 0x000fe20000400000 */
[----:B------:R-:W-:Y:S01]  /*4e60*/  FMUL R10, R10, 65535 ;  /* 0x477fff000a0a7820 */ /* 0x000fe20000400000 */
[----:B-1----:R-:W-:Y:S01]  /*4e70*/  FMUL R17, R17, 65535 ;  /* 0x477fff0011117820 */ /* 0x002fe20000400000 */
[----:B------:R-:W-:Y:S01]  /*4e80*/  FMUL R19, R19, 65535 ;  /* 0x477fff0013137820 */ /* 0x000fe20000400000 */
[----:B------:R-:W-:Y:S01]  /*4e90*/  FMUL R16, R16, 65535 ;  /* 0x477fff0010107820 */ /* 0x000fe20000400000 */
[----:B------:R-:W-:Y:S01]  /*4ea0*/  FMUL R18, R18, 65535 ;  /* 0x477fff0012127820 */ /* 0x000fe20000400000 */
[----:B------:R-:W0:Y:S08]  /*4eb0*/  F2I.U32.TRUNC.NTZ R7, R8 ;  /* 0x0000000800077305 */ /* 0x000e30000020f000 */
[----:B------:R-:W1:Y:S01]  /*4ec0*/  F2I.U32.TRUNC.NTZ R9, R9 ;  /* 0x0000000900097305 */ /* 0x000e62000020f000 */
[----:B0-----:R0:W-:Y:S07]  /*4ed0*/  STG.E.U16 desc[UR8][R2.64+-0x8], R7 ;  /* 0xfffff80702007986 */ /* 0x0011ee000c101508 */
[----:B------:R-:W2:Y:S01]  /*4ee0*/  F2I.U32.TRUNC.NTZ R13, R10 ;  /* 0x0000000a000d7305 */ /* 0x000ea2000020f000 */
[----:B-1----:R0:W-:Y:S07]  /*4ef0*/  STG.E.U16 desc[UR8][R2.64+-0x6], R9 ;  /* 0xfffffa0902007986 */ /* 0x0021ee000c101508 */
[----:B------:R-:W1:Y:S01]  /*4f00*/  F2I.U32.TRUNC.NTZ R11, R11 ;  /* 0x0000000b000b7305 */ /* 0x000e62000020f000 */
[----:B--2---:R0:W-:Y:S07]  /*4f10*/  STG.E.U16 desc[UR8][R2.64+-0x4], R13 ;  /* 0xfffffc0d02007986 */ /* 0x0041ee000c101508 */
[----:B------:R-:W2:Y:S01]  /*4f20*/  F2I.U32.TRUNC.NTZ R15, R16 ;  /* 0x00000010000f7305 */ /* 0x000ea2000020f000 */
[----:B-1----:R0:W-:Y:S07]  /*4f30*/  STG.E.U16 desc[UR8][R2.64+-0x2], R11 ;  /* 0xfffffe0b02007986 */ /* 0x0021ee000c101508 */
[----:B------:R-:W1:Y:S01]  /*4f40*/  F2I.U32.TRUNC.NTZ R17, R17 ;  /* 0x0000001100117305 */ /* 0x000e62000020f000 */
[----:B--2---:R0:W-:Y:S07]  /*4f50*/  STG.E.U16 desc[UR8][R2.64], R15 ;  /* 0x0000000f02007986 */ /* 0x0041ee000c101508 */
[----:B------:R-:W2:Y:S01]  /*4f60*/  F2I.U32.TRUNC.NTZ R21, R18 ;  /* 0x0000001200157305 */ /* 0x000ea2000020f000 */
[----:B-1----:R0:W-:Y:S07]  /*4f70*/  STG.E.U16 desc[UR8][R2.64+0x2], R17 ;  /* 0x0000021102007986 */ /* 0x0021ee000c101508 */
[----:B------:R-:W1:Y:S01]  /*4f80*/  F2I.U32.TRUNC.NTZ R19, R19 ;  /* 0x0000001300137305 */ /* 0x000e62000020f000 */
[----:B--2---:R0:W-:Y:S04]  /*4f90*/  STG.E.U16 desc[UR8][R2.64+0x4], R21 ;  /* 0x0000041502007986 */ /* 0x0041e8000c101508 */
[----:B-1----:R0:W-:Y:S01]  /*4fa0*/  STG.E.U16 desc[UR8][R2.64+0x6], R19 ;  /* 0x0000061302007986 */ /* 0x0021e2000c101508 */
[----:B------:R-:W-:Y:S05]  /*4fb0*/  @P1 BRA `(.L_x_157) ;  /* 0xfffffffc006c1947 */ /* 0x000fea000383ffff */
[----:B0-----:R-:W-:-:S07]  /*4fc0*/  VIADD R2, R5, 0x4 ;  /* 0x0000000405027836 */ /* 0x001fce0000000000 */
.L_x_156:
[----:B------:R-:W-:-:S13]  /*4fd0*/  ISETP.NE.AND P1, PT, R6, RZ, PT ;  /* 0x000000ff0600720c */ /* 0x000fda0003f25270 */
[----:B------:R-:W-:Y:S05]  /*4fe0*/  @!P1 BRA `(.L_x_155) ;  /* 0x0000000400009947 */ /* 0x000fea0003800000 */
[----:B------:R-:W-:Y:S02]  /*4ff0*/  ISETP.GE.U32.AND P1, PT, R6, 0x4, PT ;  /* 0x000000040600780c */ /* 0x000fe40003f26070 */
[----:B------:R-:W-:-:S04]  /*5000*/  LOP3.LUT R12, R23, 0x3, RZ, 0xc0, !PT ;  /* 0x00000003170c7812 */ /* 0x000fc800078ec0ff */
[----:B------:R-:W-:-:S07]  /*5010*/  ISETP.NE.AND P2, PT, R12, RZ, PT ;  /* 0x000000ff0c00720c */ /* 0x000fce0003f45270 */
[----:B------:R-:W-:Y:S06]  /*5020*/  @!P1 BRA `(.L_x_158) ;  /* 0x0000000000609947 */ /* 0x000fec0003800000 */
[----:B0-----:R-:W0:Y:S01]  /*5030*/  S2R R4, SR_CgaCtaId ;  /* 0x0000000000047919 */ /* 0x001e220000008800 */
[----:B------:R-:W-:Y:S01]  /*5040*/  MOV R3, 0x400 ;  /* 0x0000040000037802 */ /* 0x000fe20000000f00 */
[----:B------:R-:W1:Y:S03]  /*5050*/  LDC.64 R14, c[0x0][0x388] ;  /* 0x0000e200ff0e7b82 */ /* 0x000e660000000a00 */
[----:B------:R-:W-:-:S04]  /*5060*/  IADD3 R3, PT, PT, R3, 0x1000, RZ ;  /* 0x0000100003037810 */ /* 0x000fc80007ffe0ff */
[----:B0-----:R-:W-:-:S04]  /*5070*/  LEA R3, R4, R3, 0x18 ;  /* 0x0000000304037211 */ /* 0x001fc800078ec0ff */
[C---:B------:R-:W-:Y:S02]  /*5080*/  LEA R3, R0.reuse, R3, 0x2 ;  /* 0x0000000300037211 */ /* 0x040fe400078e10ff */
[----:B------:R-:W-:-:S03]  /*5090*/  IADD3 R0, PT, PT, R0, 0x4, RZ ;  /* 0x0000000400007810 */ /* 0x000fc60007ffe0ff */
[----:B------:R-:W0:Y:S04]  /*50a0*/  LDS.64 R10, [R3+0x8] ;  /* 0x00000800030a7984 */ /* 0x000e280000000a00 */
[----:B------:R-:W2:Y:S01]  /*50b0*/  LDS.64 R4, [R3] ;  /* 0x0000000003047984 */ /* 0x000ea20000000a00 */
[----:B0-----:R-:W-:Y:S01]  /*50c0*/  FMUL R11, R11, 65535 ;  /* 0x477fff000b0b7820 */ /* 0x001fe20000400000 */
[----:B------:R-:W-:Y:S01]  /*50d0*/  FMUL R10, R10, 65535 ;  /* 0x477fff000a0a7820 */ /* 0x000fe20000400000 */
[----:B--2---:R-:W-:Y:S01]  /*50e0*/  FMUL R6, R4, 65535 ;  /* 0x477fff0004067820 */ /* 0x004fe20000400000 */
[----:B------:R-:W-:Y:S02]  /*50f0*/  FMUL R8, R5, 65535 ;  /* 0x477fff0005087820 */ /* 0x000fe40000400000 */
[----:B------:R-:W0:Y:S01]  /*5100*/  F2I.U32.TRUNC.NTZ R13, R10 ;  /* 0x0000000a000d7305 */ /* 0x000e22000020f000 */
[----:B-1----:R-:W-:-:S04]  /*5110*/  IADD3 R4, P1, PT, R2, R14, RZ ;  /* 0x0000000e02047210 */ /* 0x002fc80007f3e0ff */
[C---:B------:R-:W-:Y:S02]  /*5120*/  LEA.HI.X.SX32 R5, R2.reuse, R15, 0x1, P1 ;  /* 0x0000000f02057211 */ /* 0x040fe400008f0eff */
[----:B------:R-:W-:Y:S01]  /*5130*/  IADD3 R2, PT, PT, R2, 0x8, RZ ;  /* 0x0000000802027810 */ /* 0x000fe20007ffe0ff */
[----:B------:R-:W1:Y:S02]  /*5140*/  F2I.U32.TRUNC.NTZ R7, R6 ;  /* 0x0000000600077305 */ /* 0x000e64000020f000 */
[----:B0-----:R2:W-:Y:S06]  /*5150*/  STG.E.U16 desc[UR8][R4.64+0x4], R13 ;  /* 0x0000040d04007986 */ /* 0x0015ec000c101508 */
[----:B------:R-:W0:Y:S01]  /*5160*/  F2I.U32.TRUNC.NTZ R9, R8 ;  /* 0x0000000800097305 */ /* 0x000e22000020f000 */
[----:B-1----:R2:W-:Y:S07]  /*5170*/  STG.E.U16 desc[UR8][R4.64], R7 ;  /* 0x0000000704007986 */ /* 0x0025ee000c101508 */
[----:B------:R-:W1:Y:S01]  /*5180*/  F2I.U32.TRUNC.NTZ R11, R11 ;  /* 0x0000000b000b7305 */ /* 0x000e62000020f000 */
[----:B0-----:R2:W-:Y:S04]  /*5190*/  STG.E.U16 desc[UR8][R4.64+0x2], R9 ;  /* 0x0000020904007986 */ /* 0x0015e8000c101508 */
[----:B-1----:R2:W-:Y:S02]  /*51a0*/  STG.E.U16 desc[UR8][R4.64+0x6], R11 ;  /* 0x0000060b04007986 */ /* 0x0025e4000c101508 */
.L_x_158:
[----:B------:R-:W-:Y:S05]  /*51b0*/  @!P2 BRA `(.L_x_155) ;  /* 0x00000000008ca947 */ /* 0x000fea0003800000 */
[----:B------:R-:W-:Y:S02]  /*51c0*/  ISETP.NE.AND P1, PT, R12, 0x1, PT ;  /* 0x000000010c00780c */ /* 0x000fe40003f25270 */
[----:B------:R-:W-:-:S04]  /*51d0*/  LOP3.LUT R3, R23, 0x1, RZ, 0xc0, !PT ;  /* 0x0000000117037812 */ /* 0x000fc800078ec0ff */
[----:B------:R-:W-:-:S07]  /*51e0*/  ISETP.NE.U32.AND P2, PT, R3, 0x1, PT ;  /* 0x000000010300780c */ /* 0x000fce0003f45070 */
[----:B------:R-:W-:Y:S06]  /*51f0*/  @!P1 BRA `(.L_x_159) ;  /* 0x0000000000449947 */ /* 0x000fec0003800000 */
[----:B0-2---:R-:W0:Y:S01]  /*5200*/  S2R R4, SR_CgaCtaId ;  /* 0x0000000000047919 */ /* 0x005e220000008800 */
[----:B------:R-:W-:Y:S01]  /*5210*/  MOV R3, 0x400 ;  /* 0x0000040000037802 */ /* 0x000fe20000000f00 */
[----:B------:R-:W1:Y:S04]  /*5220*/  LDC.64 R8, c[0x0][0x388] ;  /* 0x0000e200ff087b82 */ /* 0x000e680000000a00 */
[----:B------:R-:W-:-:S05]  /*5230*/  VIADD R3, R3, 0x1000 ;  /* 0x0000100003037836 */ /* 0x000fca0000000000 */
[----:B0-----:R-:W-:-:S04]  /*5240*/  LEA R3, R4, R3, 0x18 ;  /* 0x0000000304037211 */ /* 0x001fc800078ec0ff */
[C---:B------:R-:W-:Y:S02]  /*5250*/  LEA R3, R0.reuse, R3, 0x2 ;  /* 0x0000000300037211 */ /* 0x040fe400078e10ff */
[----:B------:R-:W-:-:S03]  /*5260*/  IADD3 R0, PT, PT, R0, 0x2, RZ ;  /* 0x0000000200007810 */ /* 0x000fc60007ffe0ff */
[----:B------:R-:W0:Y:S02]  /*5270*/  LDS.64 R4, [R3] ;  /* 0x0000000003047984 */ /* 0x000e240000000a00 */
[----:B0-----:R-:W-:Y:S01]  /*5280*/  FMUL R6, R4, 65535 ;  /* 0x477fff0004067820 */ /* 0x001fe20000400000 */
[----:B------:R-:W-:Y:S01]  /*5290*/  FMUL R10, R5, 65535 ;  /* 0x477fff00050a7820 */ /* 0x000fe20000400000 */
[C---:B-1----:R-:W-:Y:S02]  /*52a0*/  IADD3 R4, P1, PT, R2.reuse, R8, RZ ;  /* 0x0000000802047210 */ /* 0x042fe40007f3e0ff */
[----:B------:R-:W0:Y:S02]  /*52b0*/  F2I.U32.TRUNC.NTZ R7, R6 ;  /* 0x0000000600077305 */ /* 0x000e24000020f000 */
[C---:B------:R-:W-:Y:S02]  /*52c0*/  LEA.HI.X.SX32 R5, R2.reuse, R9, 0x1, P1 ;  /* 0x0000000902057211 */ /* 0x040fe400008f0eff */
[----:B------:R-:W-:-:S04]  /*52d0*/  IADD3 R2, PT, PT, R2, 0x4, RZ ;  /* 0x0000000402027810 */ /* 0x000fc80007ffe0ff */
[----:B------:R-:W1:Y:S01]  /*52e0*/  F2I.U32.TRUNC.NTZ R11, R10 ;  /* 0x0000000a000b7305 */ /* 0x000e62000020f000 */
[----:B0-----:R3:W-:Y:S04]  /*52f0*/  STG.E.U16 desc[UR8][R4.64], R7 ;  /* 0x0000000704007986 */ /* 0x0017e8000c101508 */
[----:B-1----:R3:W-:Y:S02]  /*5300*/  STG.E.U16 desc[UR8][R4.64+0x2], R11 ;  /* 0x0000020b04007986 */ /* 0x0027e4000c101508 */
.L_x_159:
[----:B------:R-:W-:Y:S05]  /*5310*/  @P2 BRA `(.L_x_155) ;  /* 0x0000000000342947 */ /* 0x000fea0003800000 */
[----:B0-23--:R-:W0:Y:S01]  /*5320*/  S2R R4, SR_CgaCtaId ;  /* 0x0000000000047919 */ /* 0x00de220000008800 */
[----:B------:R-:W-:-:S04]  /*5330*/  MOV R3, 0x400 ;  /* 0x0000040000037802 */ /* 0x000fc80000000f00 */
[----:B------:R-:W-:-:S04]  /*5340*/  IADD3 R3, PT, PT, R3, 0x1000, RZ ;  /* 0x0000100003037810 */ /* 0x000fc80007ffe0ff */
[----:B0-----:R-:W-:Y:S02]  /*5350*/  LEA R3, R4, R3, 0x18 ;  /* 0x0000000304037211 */ /* 0x001fe400078ec0ff */
[----:B------:R-:W0:Y:S03]  /*5360*/  LDC.64 R4, c[0x0][0x388] ;  /* 0x0000e200ff047b82 */ /* 0x000e260000000a00 */
[----:B------:R-:W-:-:S06]  /*5370*/  IMAD R0, R0, 0x4, R3 ;  /* 0x0000000400007824 */ /* 0x000fcc00078e0203 */
[----:B------:R-:W1:Y:S01]  /*5380*/  LDS R0, [R0] ;  /* 0x0000000000007984 */ /* 0x000e620000000800 */
[----:B0-----:R-:W-:-:S04]  /*5390*/  IADD3 R4, P1, PT, R2, R4, RZ ;  /* 0x0000000402047210 */ /* 0x001fc80007f3e0ff */
[C---:B------:R-:W-:Y:S02]  /*53a0*/  LEA.HI.X.SX32 R5, R2.reuse, R5, 0x1, P1 ;  /* 0x0000000502057211 */ /* 0x040fe400008f0eff */
[----:B------:R-:W-:Y:S01]  /*53b0*/  IADD3 R2, PT, PT, R2, 0x2, RZ ;  /* 0x0000000202027810 */ /* 0x000fe20007ffe0ff */
[----:B-1----:R-:W-:-:S06]  /*53c0*/  FMUL R3, R0, 65535 ;  /* 0x477fff0000037820 */ /* 0x002fcc0000400000 */
[----:B------:R-:W0:Y:S02]  /*53d0*/  F2I.U32.TRUNC.NTZ R3, R3 ;  /* 0x0000000300037305 */ /* 0x000e24000020f000 */
[----:B0-----:R1:W-:Y:S02]  /*53e0*/  STG.E.U16 desc[UR8][R4.64], R3 ;  /* 0x0000000304007986 */ /* 0x0013e4000c101508 */
.L_x_155:
[----:B------:R-:W4:Y:S02]  /*53f0*/  LDCU UR6, c[0x0][0x398] ;  /* 0x00007300ff0677ac */ /* 0x000f240008000800 */
[----:B----4-:R-:W-:-:S04]  /*5400*/  UISETP.LT.AND UP0, UPT, UR6, 0x400, UPT ;  /* 0x000004000600788c */ /* 0x010fc8000bf01270 */
[----:B------:R-:W-:-:S06]  /*5410*/  USEL UR4, UR6, 0x400, UP0 ;  /* 0x0000040006047887 */ /* 0x000fcc0008000000 */
[----:B------:R-:W-:-:S05]  /*5420*/  IMAD R0, R23, UR4, RZ ;  /* 0x0000000417007c24 */ /* 0x000fca000f8e02ff */
[----:B------:R-:W-:-:S13]  /*5430*/  ISETP.GE.AND P1, PT, R0, 0x1, PT ;  /* 0x000000010000780c */ /* 0x000fda0003f26270 */
[----:B------:R-:W-:Y:S05]  /*5440*/  @!P1 BRA `(.L_x_160) ;  /* 0x0000000000e09947 */ /* 0x000fea0003800000 */
[C---:B------:R-:W-:Y:S01]  /*5450*/  ISETP.GE.U32.AND P1, PT, R0.reuse, 0x4, PT ;  /* 0x000000040000780c */ /* 0x040fe20003f26070 */
[----:B------:R-:W-:Y:S01]  /*5460*/  HFMA2 R6, -RZ, RZ, 0, 0 ;  /* 0x00000000ff067431 */ /* 0x000fe200000001ff */
[----:B-1----:R-:W-:-:S04]  /*5470*/  LOP3.LUT R3, R0, 0x3, RZ, 0xc0, !PT ;  /* 0x0000000300037812 */ /* 0x002fc800078ec0ff */
[----:B------:R-:W-:-:S07]  /*5480*/  ISETP.NE.AND P2, PT, R3, RZ, PT ;  /* 0x000000ff0300720c */ /* 0x000fce0003f45270 */
[----:B------:R-:W-:Y:S06]  /*5490*/  @!P1 BRA `(.L_x_161) ;  /* 0x0000000000809947 */ /* 0x000fec0003800000 */
[----:B------:R-:W1:Y:S01]  /*54a0*/  S2UR UR5, SR_CgaCtaId ;  /* 0x00000000000579c3 */ /* 0x000e620000008800 */
[----:B------:R-:W-:Y:S01]  /*54b0*/  LOP3.LUT R6, R0, 0x7ffffffc, RZ, 0xc0, !PT ;  /* 0x7ffffffc00067812 */ /* 0x000fe200078ec0ff */
[----:B------:R-:W-:-:S03]  /*54c0*/  UMOV UR4, 0x400 ;  /* 0x0000040000047882 */ /* 0x000fc60000000000 */
[----:B------:R-:W-:-:S03]  /*54d0*/  IADD3 R0, PT, PT, -R6, RZ, RZ ;  /* 0x000000ff06007210 */ /* 0x000fc60007ffe1ff */
[----:B------:R-:W4:Y:S01]  /*54e0*/  LDC.64 R14, c[0x0][0x388] ;  /* 0x0000e200ff0e7b82 */ /* 0x000f220000000a00 */
[----:B-1----:R-:W-:-:S04]  /*54f0*/  ULEA UR4, UR5, UR4, 0x18 ;  /* 0x0000000405047291 */ /* 0x002fc8000f8ec0ff */
[----:B------:R-:W-:-:S12]  /*5500*/  UIADD3 UR4, UPT, UPT, UR4, 0x8, URZ ;  /* 0x0000000804047890 */ /* 0x000fd8000fffe0ff */
.L_x_162:
[----:B0-23--:R-:W0:Y:S01]  /*5510*/  LDS.64 R4, [UR4+-0x8] ;  /* 0xfffff804ff047984 */ /* 0x00de220008000a00 */
[----:B------:R-:W-:-:S03]  /*5520*/  IADD3 R0, PT, PT, R0, 0x4, RZ ;  /* 0x0000000400007810 */ /* 0x000fc60007ffe0ff */
[----:B------:R-:W1:Y:S01]  /*5530*/  LDS.64 R10, [UR4] ;  /* 0x00000004ff0a7984 */ /* 0x000e620008000a00 */
[----:B------:R-:W-:Y:S01]  /*5540*/  UIADD3 UR4, UPT, UPT, UR4, 0x10, URZ ;  /* 0x0000001004047890 */ /* 0x000fe2000fffe0ff */
[----:B0-----:R-:W-:Y:S01]  /*5550*/  FADD R4, R4, 1 ;  /* 0x3f80000004047421 */ /* 0x001fe20000000000 */
[----:B------:R-:W-:-:S03]  /*5560*/  FADD R5, R5, 1 ;  /* 0x3f80000005057421 */ /* 0x000fc60000000000 */
[----:B------:R-:W-:Y:S01]  /*5570*/  FMUL R7, R4, 127.5 ;  /* 0x42ff000004077820 */ /* 0x000fe20000400000 */
[----:B-1----:R-:W-:Y:S01]  /*5580*/  FADD R10, R10, 1 ;  /* 0x3f8000000a0a7421 */ /* 0x002fe20000000000 */
[----:B------:R-:W-:Y:S01]  /*5590*/  FADD R4, R11, 1 ;  /* 0x3f8000000b047421 */ /* 0x000fe20000000000 */
[----:B------:R-:W-:Y:S02]  /*55a0*/  FMUL R8, R5, 127.5 ;  /* 0x42ff000005087820 */ /* 0x000fe40000400000 */
[----:B------:R-:W-:Y:S01]  /*55b0*/  FMUL R10, R10, 127.5 ;  /* 0x42ff00000a0a7820 */ /* 0x000fe20000400000 */
[----:B------:R-:W-:Y:S01]  /*55c0*/  FMUL R12, R4, 127.5 ;  /* 0x42ff0000040c7820 */ /* 0x000fe20000400000 */
[----:B------:R-:W0:Y:S01]  /*55d0*/  F2I.U32.TRUNC.NTZ R7, R7 ;  /* 0x0000000700077305 */ /* 0x000e22000020f000 */
[----:B----4-:R-:W-:-:S04]  /*55e0*/  IADD3.X R4, P1, PT, R2, R14, RZ, PT, !PT ;  /* 0x0000000e02047210 */ /* 0x010fc80003f3e4ff */
[C---:B------:R-:W-:Y:S01]  /*55f0*/  LEA.HI.X.SX32 R5, R2.reuse, R15, 0x1, P1 ;  /* 0x0000000f02057211 */ /* 0x040fe200008f0eff */
[----:B------:R-:W-:Y:S01]  /*5600*/  VIADD R2, R2, 0x4 ;  /* 0x0000000402027836 */ /* 0x000fe20000000000 */
[----:B------:R-:W-:Y:S01]  /*5610*/  ISETP.NE.AND P1, PT, R0, RZ, PT ;  /* 0x000000ff0000720c */ /* 0x000fe20003f25270 */
[----:B------:R-:W1:Y:S02]  /*5620*/  F2I.U32.TRUNC.NTZ R9, R8 ;  /* 0x0000000800097305 */ /* 0x000e64000020f000 */
[----:B0-----:R0:W-:Y:S06]  /*5630*/  STG.E.U8 desc[UR8][R4.64+-0x1], R7 ;  /* 0xffffff0704007986 */ /* 0x0011ec000c101108 */
[----:B------:R-:W2:Y:S01]  /*5640*/  F2I.U32.TRUNC.NTZ R11, R10 ;  /* 0x0000000a000b7305 */ /* 0x000ea2000020f000 */
[----:B-1----:R0:W-:Y:S07]  /*5650*/  STG.E.U8 desc[UR8][R4.64], R9 ;  /* 0x0000000904007986 */ /* 0x0021ee000c101108 */
[----:B------:R-:W1:Y:S01]  /*5660*/  F2I.U32.TRUNC.NTZ R13, R12 ;  /* 0x0000000c000d7305 */ /* 0x000e62000020f000 */
[----:B--2---:R0:W-:Y:S04]  /*5670*/  STG.E.U8 desc[UR8][R4.64+0x1], R11 ;  /* 0x0000010b04007986 */ /* 0x0041e8000c101108 */
[----:B-1----:R0:W-:Y:S01]  /*5680*/  STG.E.U8 desc[UR8][R4.64+0x2], R13 ;  /* 0x0000020d04007986 */ /* 0x0021e2000c101108 */
[----:B------:R-:W-:Y:S05]  /*5690*/  @P1 BRA `(.L_x_162) ;  /* 0xfffffffc009c1947 */ /* 0x000fea000383ffff */
.L_x_161:
[----:B------:R-:W-:Y:S05]  /*56a0*/  @!P2 BRA `(.L_x_160) ;  /* 0x000000000048a947 */ /* 0x000fea0003800000 */
[----:B0-23--:R-:W0:Y:S01]  /*56b0*/  S2R R5, SR_CgaCtaId ;  /* 0x0000000000057919 */ /* 0x00de220000008800 */
[----:B------:R-:W1:Y:S01]  /*56c0*/  LDC.64 R8, c[0x0][0x388] ;  /* 0x0000e200ff087b82 */ /* 0x000e620000000a00 */
[----:B------:R-:W-:Y:S02]  /*56d0*/  MOV R0, 0x400 ;  /* 0x0000040000007802 */ /* 0x000fe40000000f00 */
[----:B------:R-:W-:Y:S02]  /*56e0*/  IADD3 R3, PT, PT, -R3, RZ, RZ ;  /* 0x000000ff03037210 */ /* 0x000fe40007ffe1ff */
[----:B0-----:R-:W-:-:S04]  /*56f0*/  LEA R5, R5, R0, 0x18 ;  /* 0x0000000005057211 */ /* 0x001fc800078ec0ff */
[----:B------:R-:W-:-:S07]  /*5700*/  LEA R6, R6, R5, 0x2 ;  /* 0x0000000506067211 */ /* 0x000fce00078e10ff */
.L_x_163:
[----:B------:R0:W2:Y:S01]  /*5710*/  LDS R0, [R6] ;  /* 0x0000000006007984 */ /* 0x0000a20000000800 */
[C---:B-1--4-:R-:W-:Y:S02]  /*5720*/  IADD3 R4, P1, PT, R2.reuse, R8, RZ ;  /* 0x0000000802047210 */ /* 0x052fe40007f3e0ff */
[----:B------:R-:W-:Y:S02]  /*5730*/  IADD3 R3, PT, PT, R3, 0x1, RZ ;  /* 0x0000000103037810 */ /* 0x000fe40007ffe0ff */
[C---:B------:R-:W-:Y:S01]  /*5740*/  LEA.HI.X.SX32 R5, R2.reuse, R9, 0x1, P1 ;  /* 0x0000000902057211 */ /* 0x040fe200008f0eff */
[----:B------:R-:W-:Y:S01]  /*5750*/  VIADD R2, R2, 0x1 ;  /* 0x0000000102027836 */ /* 0x000fe20000000000 */
[----:B------:R-:W-:Y:S02]  /*5760*/  ISETP.NE.AND P1, PT, R3, RZ, PT ;  /* 0x000000ff0300720c */ /* 0x000fe40003f25270 */
[----:B0-----:R-:W-:Y:S01]  /*5770*/  IADD3 R6, PT, PT, R6, 0x4, RZ ;  /* 0x0000000406067810 */ /* 0x001fe20007ffe0ff */
[----:B--2---:R-:W-:-:S04]  /*5780*/  FADD R0, R0, 1 ;  /* 0x3f80000000007421 */ /* 0x004fc80000000000 */
[----:B------:R-:W-:-:S04]  /*5790*/  FMUL R0, R0, 127.5 ;  /* 0x42ff000000007820 */ /* 0x000fc80000400000 */
[----:B------:R-:W0:Y:S02]  /*57a0*/  F2I.U32.TRUNC.NTZ R7, R0 ;  /* 0x0000000000077305 */ /* 0x000e24000020f000 */
[----:B0-----:R4:W-:Y:S01]  /*57b0*/  STG.E.U8 desc[UR8][R4.64], R7 ;  /* 0x0000000704007986 */ /* 0x0019e2000c101108 */
[----:B------:R-:W-:Y:S05]  /*57c0*/  @P1 BRA `(.L_x_163) ;  /* 0xfffffffc00d01947 */ /* 0x000fea000383ffff */
.L_x_160:
[----:B------:R-:W-:Y:S05]  /*57d0*/  @!P0 BRA `(.L_x_164) ;  /* 0x0000000c00288947 */ /* 0x000fea0003800000 */
[----:B01234-:R-:W-:Y:S02]  /*57e0*/  SHF.L.U32 R4, R23, 0x5, RZ ;  /* 0x0000000517047819 */ /* 0x01ffe400000006ff */
[----:B------:R-:W-:Y:S02]  /*57f0*/  MOV R0, RZ ;  /* 0x000000ff00007202 */ /* 0x000fe40000000f00 */
[C---:B------:R-:W-:Y:S02]  /*5800*/  ISETP.GE.AND P0, PT, R4.reuse, 0x4, PT ;  /* 0x000000040400780c */ /* 0x040fe40003f06270 */
[----:B------:R-:W-:-:S11]  /*5810*/  VIMNMX R4, PT, PT, R4, 0x1, !PT ;  /* 0x0000000104047848 */ /* 0x000fd60007fe0100 */
[----:B------:R-:W-:Y:S05]  /*5820*/  @!P0 BRA `(.L_x_165) ;  /* 0x0000000800d08947 */ /* 0x000fea0003800000 */
[----:B------:R-:W0:Y:S01]  /*5830*/  S2UR UR5, SR_CgaCtaId ;  /* 0x00000000000579c3 */ /* 0x000e220000008800 */
[----:B------:R-:W-:Y:S01]  /*5840*/  LOP3.LUT R0, R4, 0x7fffffe0, RZ, 0xc0, !PT ;  /* 0x7fffffe004007812 */ /* 0x000fe200078ec0ff */
[----:B------:R-:W-:Y:S02]  /*5850*/  UMOV UR4, 0x400 ;  /* 0x0000040000047882 */ /* 0x000fe40000000000 */
[----:B------:R-:W-:Y:S01]  /*5860*/  UIADD3 UR4, UPT, UPT, UR4, 0x1080, URZ ;  /* 0x0000108004047890 */ /* 0x000fe2000fffe0ff */
[----:B------:R-:W-:-:S03]  /*5870*/  IADD3 R6, PT, PT, -R0, RZ, RZ ;  /* 0x000000ff00067210 */ /* 0x000fc60007ffe1ff */
[----:B------:R-:W1:Y:S01]  /*5880*/  LDC.64 R8, c[0x0][0x388] ;  /* 0x0000e200ff087b82 */ /* 0x000e620000000a00 */
[----:B------:R-:W-:Y:S01]  /*5890*/  ISETP.GE.AND P0, PT, R6, RZ, PT ;  /* 0x000000ff0600720c */ /* 0x000fe20003f06270 */
[----:B0-----:R-:W-:-:S04]  /*58a0*/  ULEA UR4, UR5, UR4, 0x18 ;  /* 0x0000000405047291 */ /* 0x001fc8000f8ec0ff */
[----:B------:R-:W-:Y:S01]  /*58b0*/  UIADD3 UR4, UPT, UPT, UR4, 0x8, URZ ;  /* 0x0000000804047890 */ /* 0x000fe2000fffe0ff */
[----:B-1----:R-:W-:-:S04]  /*58c0*/  IADD3 R5, P1, PT, R8, 0x1, RZ ;  /* 0x0000000108057810 */ /* 0x002fc80007f3e0ff */
[----:B------:R-:W-:-:S03]  /*58d0*/  IADD3.X R3, PT, PT, RZ, R9, RZ, P1, !PT ;  /* 0x00000009ff037210 */ /* 0x000fc60000ffe4ff */
[----:B------:R-:W-:Y:S06]  /*58e0*/  @P0 BRA `(.L_x_166) ;  /* 0x00000008003c0947 */ /* 0x000fec0003800000 */
[----:B------:R-:W-:Y:S01]  /*58f0*/  IMAD.MOV R7, RZ, RZ, -R6 ;  /* 0x000000ffff077224 */ /* 0x000fe200078e0a06 */
[----:B------:R-:W-:-:S04]  /*5900*/  PLOP3.LUT P0, PT, PT, PT, PT, 0x80, 0x8 ;  /* 0x000000000008781c */ /* 0x000fc80003f0f070 */
[----:B------:R-:W-:-:S13]  /*5910*/  ISETP.GT.AND P1, PT, R7, 0xc, PT ;  /* 0x0000000c0700780c */ /* 0x000fda0003f24270 */
[----:B------:R-:W-:Y:S05]  /*5920*/  @!P1 BRA `(.L_x_167) ;  /* 0x0000000400649947 */ /* 0x000fea0003800000 */
[----:B------:R-:W-:-:S13]  /*5930*/  PLOP3.LUT P0, PT, PT, PT, PT, 0x8, 0x80 ;  /* 0x000000000080781c */ /* 0x000fda0003f0e170 */
.L_x_168:
[----:B0-----:R-:W0:Y:S01]  /*5940*/  LDS.64 R8, [UR4+-0x8] ;  /* 0xfffff804ff087984 */ /* 0x001e220008000a00 */
[C---:B------:R-:W-:Y:S02]  /*5950*/  IADD3 R14, PT, PT, R2.reuse, 0x4, RZ ;  /* 0x00000004020e7810 */ /* 0x040fe40007ffe0ff */
[C---:B------:R-:W-:Y:S01]  /*5960*/  IADD3 R16, PT, PT, R2.reuse, 0x8, RZ ;  /* 0x0000000802107810 */ /* 0x040fe20007ffe0ff */
[----:B------:R-:W1:Y:S01]  /*5970*/  LDS.64 R10, [UR4] ;  /* 0x00000004ff0a7984 */ /* 0x000e620008000a00 */
[----:B------:R-:W-:Y:S02]  /*5980*/  IADD3 R18, PT, PT, R2, 0xc, RZ ;  /* 0x0000000c02127810 */ /* 0x000fe40007ffe0ff */
[----:B------:R-:W-:Y:S01]  /*5990*/  IADD3 R6, PT, PT, R6, 0x10, RZ ;  /* 0x0000001006067810 */ /* 0x000fe20007ffe0ff */
[----:B------:R-:W2:Y:S04]  /*59a0*/  LDS.64 R24, [UR4+0x10] ;  /* 0x00001004ff187984 */ /* 0x000ea80008000a00 */
[----:B------:R-:W3:Y:S04]  /*59b0*/  LDS.64 R12, [UR4+0x8] ;  /* 0x00000804ff0c7984 */ /* 0x000ee80008000a00 */
[----:B------:R-:W4:Y:S04]  /*59c0*/  LDS.64 R28, [UR4+0x18] ;  /* 0x00001804ff1c7984 */ /* 0x000f280008000a00 */
[----:B------:R-:W5:Y:S04]  /*59d0*/  LDS.64 R32, [UR4+0x20] ;  /* 0x00002004ff207984 */ /* 0x000f680008000a00 */
[----:B------:R-:W5:Y:S04]  /*59e0*/  LDS.64 R40, [UR4+0x30] ;  /* 0x00003004ff287984 */ /* 0x000f680008000a00 */
[----:B------:R-:W5:Y:S01]  /*59f0*/  LDS.64 R36, [UR4+0x28] ;  /* 0x00002804ff247984 */ /* 0x000f620008000a00 */
[----:B------:R-:W-:Y:S01]  /*5a00*/  UIADD3 UR4, UPT, UPT, UR4, 0x40, URZ ;  /* 0x0000004004047890 */ /* 0x000fe2000fffe0ff */
[----:B0-----:R-:W-:Y:S01]  /*5a10*/  FADD R8, R8, 1 ;  /* 0x3f80000008087421 */ /* 0x001fe20000000000 */
[----:B------:R-:W-:-:S03]  /*5a20*/  FADD R9, R9, 1 ;  /* 0x3f80000009097421 */ /* 0x000fc60000000000 */
[----:B------:R-:W-:Y:S01]  /*5a30*/  FMUL R8, R8, 127.5 ;  /* 0x42ff000008087820 */ /* 0x000fe20000400000 */
[----:B------:R-:W-:Y:S01]  /*5a40*/  FMUL R9, R9, 127.5 ;  /* 0x42ff000009097820 */ /* 0x000fe20000400000 */
[----:B-1----:R-:W-:Y:S01]  /*5a50*/  FADD R10, R10, 1 ;  /* 0x3f8000000a0a7421 */ /* 0x002fe20000000000 */
[----:B------:R-:W-:Y:S01]  /*5a60*/  FADD R11, R11, 1 ;  /* 0x3f8000000b0b7421 */ /* 0x000fe20000000000 */
[----:B------:R0:W1:Y:S01]  /*5a70*/  F2I.U32.TRUNC.NTZ R7, R8 ;  /* 0x0000000800077305 */ /* 0x000062000020f000 */
[----:B--2---:R-:W-:Y:S01]  /*5a80*/  FADD R24, R24, 1 ;  /* 0x3f80000018187421 */ /* 0x004fe20000000000 */
[----:B------:R-:W-:Y:S01]  /*5a90*/  FMUL R10, R10, 127.5 ;  /* 0x42ff00000a0a7820 */ /* 0x000fe20000400000 */
[----:B------:R-:W-:Y:S01]  /*5aa0*/  FMUL R11, R11, 127.5 ;  /* 0x42ff00000b0b7820 */ /* 0x000fe20000400000 */
[----:B---3--:R-:W-:Y:S01]  /*5ab0*/  FADD R12, R12, 1 ;  /* 0x3f8000000c0c7421 */ /* 0x008fe20000000000 */
[----:B------:R-:W-:Y:S01]  /*5ac0*/  FADD R13, R13, 1 ;  /* 0x3f8000000d0d7421 */ /* 0x000fe20000000000 */
[----:B------:R-:W-:-:S02]  /*5ad0*/  FMUL R24, R24, 127.5 ;  /* 0x42ff000018187820 */ /* 0x000fc40000400000 */
[----:B------:R2:W3:Y:S01]  /*5ae0*/  F2I.U32.TRUNC.NTZ R15, R9 ;  /* 0x00000009000f7305 */ /* 0x0004e2000020f000 */
[----:B0-----:R-:W-:Y:S01]  /*5af0*/  FADD R8, R25, 1 ;  /* 0x3f80000019087421 */ /* 0x001fe20000000000 */
[----:B------:R-:W-:Y:S01]  /*5b00*/  FMUL R12, R12, 127.5 ;  /* 0x42ff00000c0c7820 */ /* 0x000fe20000400000 */
[----:B----4-:R-:W-:Y:S01]  /*5b10*/  FADD R28, R28, 1 ;  /* 0x3f8000001c1c7421 */ /* 0x010fe20000000000 */
[----:B-----5:R-:W-:Y:S01]  /*5b20*/  FADD R32, R32, 1 ;  /* 0x3f80000020207421 */ /* 0x020fe20000000000 */
[----:B------:R-:W-:Y:S01]  /*5b30*/  FMUL R8, R8, 127.5 ;  /* 0x42ff000008087820 */ /* 0x000fe20000400000 */
[----:B------:R-:W-:Y:S01]  /*5b40*/  FMUL R13, R13, 127.5 ;  /* 0x42ff00000d0d7820 */ /* 0x000fe20000400000 */
[----:B------:R-:W-:Y:S01]  /*5b50*/  FMUL R28, R28, 127.5 ;  /* 0x42ff00001c1c7820 */ /* 0x000fe20000400000 */
[----:B------:R0:W4:Y:S01]  /*5b60*/  F2I.U32.TRUNC.NTZ R17, R10 ;  /* 0x0000000a00117305 */ /* 0x000122000020f000 */
[----:B--2---:R-:W-:Y:S01]  /*5b70*/  FADD R9, R29, 1 ;  /* 0x3f8000001d097421 */ /* 0x004fe20000000000 */
[----:B------:R-:W-:Y:S01]  /*5b80*/  FADD R41, R41, 1 ;  /* 0x3f80000029297421 */ /* 0x000fe20000000000 */
[----:B------:R-:W-:Y:S01]  /*5b90*/  FADD R40, R40, 1 ;  /* 0x3f80000028287421 */ /* 0x000fe20000000000 */
[----:B------:R-:W-:Y:S01]  /*5ba0*/  FADD R36, R36, 1 ;  /* 0x3f80000024247421 */ /* 0x000fe20000000000 */
[----:B------:R-:W-:Y:S01]  /*5bb0*/  FMUL R32, R32, 127.5 ;  /* 0x42ff000020207820 */ /* 0x000fe20000400000 */
[----:B------:R-:W-:Y:S01]  /*5bc0*/  FMUL R41, R41, 127.5 ;  /* 0x42ff000029297820 */ /* 0x000fe20000400000 */
[----:B------:R-:W-:Y:S01]  /*5bd0*/  FMUL R40, R40, 127.5 ;  /* 0x42ff000028287820 */ /* 0x000fe20000400000 */
[----:B------:R2:W-:Y:S01]  /*5be0*/  F2I.U32.TRUNC.NTZ R27, R8 ;  /* 0x00000008001b7305 */ /* 0x0005e2000020f000 */
[----:B0-----:R-:W-:Y:S01]  /*5bf0*/  FMUL R10, R9, 127.5 ;  /* 0x42ff0000090a7820 */ /* 0x001fe20000400000 */
[----:B------:R-:W-:Y:S01]  /*5c00*/  FADD R9, R33, 1 ;  /* 0x3f80000021097421 */ /* 0x000fe20000000000 */
[----:B------:R-:W-:-:S05]  /*5c10*/  FMUL R36, R36, 127.5 ;  /* 0x42ff000024247820 */ /* 0x000fca0000400000 */
[----:B------:R0:W-:Y:S01]  /*5c20*/  F2I.U32.TRUNC.NTZ R21, R12 ;  /* 0x0000000c00157305 */ /* 0x0001e2000020f000 */
[----:B--2---:R-:W-:-:S07]  /*5c30*/  IADD3 R8, P1, PT, R2, R5, RZ ;  /* 0x0000000502087210 */ /* 0x004fce0007f3e0ff */
[----:B------:R2:W5:Y:S01]  /*5c40*/  F2I.U32.TRUNC.NTZ R19, R11 ;  /* 0x0000000b00137305 */ /* 0x000562000020f000 */
[----:B0-----:R-:W-:-:S04]  /*5c50*/  FADD R12, R37, 1 ;  /* 0x3f800000250c7421 */ /* 0x001fc80000000000 */
[----:B------:R-:W-:-:S03]  /*5c60*/  FMUL R12, R12, 127.5 ;  /* 0x42ff00000c0c7820 */ /* 0x000fc60000400000 */
[----:B------:R-:W0:Y:S01]  /*5c70*/  F2I.U32.TRUNC.NTZ R23, R13 ;  /* 0x0000000d00177305 */ /* 0x000e22000020f000 */
[----:B--2---:R-:W-:Y:S01]  /*5c80*/  FMUL R11, R9, 127.5 ;  /* 0x42ff0000090b7820 */ /* 0x004fe20000400000 */
[C---:B------:R-:W-:Y:S01]  /*5c90*/  LEA.HI.X.SX32 R9, R2.reuse, R3, 0x1, P1 ;  /* 0x0000000302097211 */ /* 0x040fe200008f0eff */
[----:B------:R-:W-:-:S04]  /*5ca0*/  VIADD R2, R2, 0x10 ;  /* 0x0000001002027836 */ /* 0x000fc80000000000 */
[----:B-1----:R-:W-:Y:S01]  /*5cb0*/  STG.E.U8 desc[UR8][R8.64+-0x1], R7 ;  /* 0xffffff0708007986 */ /* 0x002fe2000c101108 */
[----:B------:R-:W1:Y:S03]  /*5cc0*/  F2I.U32.TRUNC.NTZ R25, R24 ;  /* 0x0000001800197305 */ /* 0x000e66000020f000 */
[----:B---3--:R2:W-:Y:S04]  /*5cd0*/  STG.E.U8 desc[UR8][R8.64], R15 ;  /* 0x0000000f08007986 */ /* 0x0085e8000c101108 */
[----:B----4-:R3:W-:Y:S01]  /*5ce0*/  STG.E.U8 desc[UR8][R8.64+0x1], R17 ;  /* 0x0000011108007986 */ /* 0x0107e2000c101108 */
[----:B------:R-:W4:Y:S03]  /*5cf0*/  F2I.U32.TRUNC.NTZ R29, R28 ;  /* 0x0000001c001d7305 */ /* 0x000f26000020f000 */
[----:B-----5:R3:W-:Y:S05]  /*5d00*/  STG.E.U8 desc[UR8][R8.64+0x2], R19 ;  /* 0x0000021308007986 */ /* 0x0207ea000c101108 */
[----:B------:R5:W3:Y:S08]  /*5d10*/  F2I.U32.TRUNC.NTZ R31, R10 ;  /* 0x0000000a001f7305 */ /* 0x000af0000020f000 */
[----:B------:R-:W3:Y:S01]  /*5d20*/  F2I.U32.TRUNC.NTZ R33, R32 ;  /* 0x0000002000217305 */ /* 0x000ee2000020f000 */
[----:B-----5:R-:W-:-:S07]  /*5d30*/  IADD3 R10, P1, PT, R14, R5, RZ ;  /* 0x000000050e0a7210 */ /* 0x020fce0007f3e0ff */
[----:B------:R5:W3:Y:S08]  /*5d40*/  F2I.U32.TRUNC.NTZ R35, R11 ;  /* 0x0000000b00237305 */ /* 0x000af0000020f000 */
[----:B------:R-:W3:Y:S01]  /*5d50*/  F2I.U32.TRUNC.NTZ R37, R36 ;  /* 0x0000002400257305 */ /* 0x000ee2000020f000 */
[----:B-----5:R-:W-:Y:S02]  /*5d60*/  LEA.HI.X.SX32 R11, R14, R3, 0x1, P1 ;  /* 0x000000030e0b7211 */ /* 0x020fe400008f0eff */
[----:B------:R-:W-:-:S03]  /*5d70*/  IADD3 R14, P2, PT, R18, R5, RZ ;  /* 0x00000005120e7210 */ /* 0x000fc60007f5e0ff */
[----:B------:R3:W-:Y:S01]  /*5d80*/  STG.E.U8 desc[UR8][R10.64+-0x1], R21 ;  /* 0xffffff150a007986 */ /* 0x0007e2000c101108 */
[----:B--2---:R-:W-:Y:S01]  /*5d90*/  LEA.HI.X.SX32 R15, R18, R3, 0x1, P2 ;  /* 0x00000003120f7211 */ /* 0x004fe200010f0eff */
[----:B------:R2:W5:Y:S02]  /*5da0*/  F2I.U32.TRUNC.NTZ R39, R12 ;  /* 0x0000000c00277305 */ /* 0x000564000020f000 */
[----:B0-----:R0:W-:Y:S04]  /*5db0*/  STG.E.U8 desc[UR8][R10.64], R23 ;  /* 0x000000170a007986 */ /* 0x0011e8000c101108 */
[----:B-1----:R0:W-:Y:S02]  /*5dc0*/  STG.E.U8 desc[UR8][R10.64+0x1], R25 ;  /* 0x000001190a007986 */ /* 0x0021e4000c101108 */
[----:B------:R-:W1:Y:S01]  /*5dd0*/  F2I.U32.TRUNC.NTZ R7, R40 ;  /* 0x0000002800077305 */ /* 0x000e62000020f000 */
[C---:B--2---:R-:W-:Y:S01]  /*5de0*/  IADD3 R12, P1, PT, R16.reuse, R5, RZ ;  /* 0x00000005100c7210 */ /* 0x044fe20007f3e0ff */
[----:B------:R0:W-:Y:S03]  /*5df0*/  STG.E.U8 desc[UR8][R10.64+0x2], R27 ;  /* 0x0000021b0a007986 */ /* 0x0001e6000c101108 */
[----:B------:R-:W-:-:S02]  /*5e00*/  LEA.HI.X.SX32 R13, R16, R3, 0x1, P1 ;  /* 0x00000003100d7211 */ /* 0x000fc400008f0eff */
[----:B------:R-:W-:Y:S01]  /*5e10*/  ISETP.GE.AND P1, PT, R6, -0xc, PT ;  /* 0xfffffff40600780c */ /* 0x000fe20003f26270 */
[----:B------:R-:W2:Y:S02]  /*5e20*/  F2I.U32.TRUNC.NTZ R41, R41 ;  /* 0x0000002900297305 */ /* 0x000ea4000020f000 */
[----:B----4-:R0:W-:Y:S04]  /*5e30*/  STG.E.U8 desc[UR8][R12.64+-0x1], R29 ;  /* 0xffffff1d0c007986 */ /* 0x0101e8000c101108 */
[----:B---3--:R0:W-:Y:S04]  /*5e40*/  STG.E.U8 desc[UR8][R12.64], R31 ;  /* 0x0000001f0c007986 */ /* 0x0081e8000c101108 */
[----:B------:R0:W-:Y:S04]  /*5e50*/  STG.E.U8 desc[UR8][R12.64+0x1], R33 ;  /* 0x000001210c007986 */ /* 0x0001e8000c101108 */
[----:B------:R0:W-:Y:S04]  /*5e60*/  STG.E.U8 desc[UR8][R12.64+0x2], R35 ;  /* 0x000002230c007986 */ /* 0x0001e8000c101108 */
[----:B------:R0:W-:Y:S04]  /*5e70*/  STG.E.U8 desc[UR8][R14.64+-0x1], R37 ;  /* 0xffffff250e007986 */ /* 0x0001e8000c101108 */
[----:B-----5:R0:W-:Y:S04]  /*5e80*/  STG.E.U8 desc[UR8][R14.64], R39 ;  /* 0x000000270e007986 */ /* 0x0201e8000c101108 */
[----:B-1----:R0:W-:Y:S04]  /*5e90*/  STG.E.U8 desc[UR8][R14.64+0x1], R7 ;  /* 0x000001070e007986 */ /* 0x0021e8000c101108 */
[----:B--2---:R0:W-:Y:S01]  /*5ea0*/  STG.E.U8 desc[UR8][R14.64+0x2], R41 ;  /* 0x000002290e007986 */ /* 0x0041e2000c101108 */
[----:B------:R-:W-:Y:S05]  /*5eb0*/  @!P1 BRA `(.L_x_168) ;  /* 0xfffffff800a09947 */ /* 0x000fea000383ffff */
.L_x_167:
[----:B0-----:R-:W-:-:S04]  /*5ec0*/  IADD3 R7, PT, PT, -R6, RZ, RZ ;  /* 0x000000ff06077210 */ /* 0x001fc80007ffe1ff */
[----:B------:R-:W-:-:S13]  /*5ed0*/  ISETP.GT.AND P1, PT, R7, 0x4, PT ;  /* 0x000000040700780c */ /* 0x000fda0003f24270 */
[----:B------:R-:W-:Y:S05]  /*5ee0*/  @!P1 BRA `(.L_x_169) ;  /* 0x0000000000b49947 */ /* 0x000fea0003800000 */
[----:B------:R-:W0:Y:S01]  /*5ef0*/  LDS.64 R8, [UR4+-0x8] ;  /* 0xfffff804ff087984 */ /* 0x000e220008000a00 */
[----:B------:R-:W-:Y:S02]  /*5f00*/  IADD3 R16, PT, PT, R2, 0x4, RZ ;  /* 0x0000000402107810 */ /* 0x000fe40007ffe0ff */
[----:B------:R-:W-:Y:S01]  /*5f10*/  IADD3 R6, PT, PT, R6, 0x8, RZ ;  /* 0x0000000806067810 */ /* 0x000fe20007ffe0ff */
[----:B------:R-:W1:Y:S04]  /*5f20*/  LDS.64 R10, [UR4] ;  /* 0x00000004ff0a7984 */ /* 0x000e680008000a00 */
[----:B------:R-:W2:Y:S04]  /*5f30*/  LDS.64 R18, [UR4+0x8] ;  /* 0x00000804ff127984 */ /* 0x000ea80008000a00 */
[----:B------:R-:W3:Y:S01]  /*5f40*/  LDS.64 R22, [UR4+0x10] ;  /* 0x00001004ff167984 */ /* 0x000ee20008000a00 */
        /* <DEDUP_REMOVED lines=12> */
[----:B------:R-:W-:-:S03]  /*6010*/  FMUL R18, R18, 127.5 ;  /* 0x42ff000012127820 */ /* 0x000fc60000400000 */
[----:B------:R2:W3:Y:S01]  /*6020*/  F2I.U32.TRUNC.NTZ R13, R9 ;  /* 0x00000009000d7305 */ /* 0x0004e2000020f000 */
[----:B0-----:R-:W-:Y:S01]  /*6030*/  FADD R8, R19, 1 ;  /* 0x3f80000013087421 */ /* 0x001fe20000000000 */
[----:B------:R-:W-:-:S03]  /*6040*/  FMUL R22, R22, 127.5 ;  /* 0x42ff000016167820 */ /* 0x000fc60000400000 */
[----:B------:R-:W-:Y:S01]  /*6050*/  FMUL R12, R8, 127.5 ;  /* 0x42ff0000080c7820 */ /* 0x000fe20000400000 */
[----:B------:R-:W-:Y:S02]  /*6060*/  IADD3 R8, P0, PT, R2, R5, RZ ;  /* 0x0000000502087210 */ /* 0x000fe40007f1e0ff */
[----:B------:R0:W4:Y:S01]  /*6070*/  F2I.U32.TRUNC.NTZ R15, R10 ;  /* 0x0000000a000f7305 */ /* 0x000122000020f000 */
[----:B--2---:R-:W-:-:S04]  /*6080*/  FADD R9, R23, 1 ;  /* 0x3f80000017097421 */ /* 0x004fc80000000000 */
[----:B------:R-:W-:Y:S01]  /*6090*/  FMUL R14, R9, 127.5 ;  /* 0x42ff0000090e7820 */ /* 0x000fe20000400000 */
[----:B------:R-:W-:Y:S02]  /*60a0*/  LEA.HI.X.SX32 R9, R2, R3, 0x1, P0 ;  /* 0x0000000302097211 */ /* 0x000fe400000f0eff */
[----:B------:R2:W5:Y:S01]  /*60b0*/  F2I.U32.TRUNC.NTZ R17, R11 ;  /* 0x0000000b00117305 */ /* 0x000562000020f000 */
[----:B0-----:R-:W-:Y:S02]  /*60c0*/  IADD3 R10, P0, PT, R16, R5, RZ ;  /* 0x00000005100a7210 */ /* 0x001fe40007f1e0ff */
[----:B-1----:R0:W-:Y:S01]  /*60d0*/  STG.E.U8 desc[UR8][R8.64+-0x1], R7 ;  /* 0xffffff0708007986 */ /* 0x0021e2000c101108 */
[----:B------:R-:W-:-:S03]  /*60e0*/  IADD3 R2, PT, PT, R2, 0x8, RZ ;  /* 0x0000000802027810 */ /* 0x000fc60007ffe0ff */
[----:B---3--:R0:W-:Y:S01]  /*60f0*/  STG.E.U8 desc[UR8][R8.64], R13 ;  /* 0x0000000d08007986 */ /* 0x0081e2000c101108 */
[----:B------:R-:W1:Y:S01]  /*6100*/  F2I.U32.TRUNC.NTZ R19, R18 ;  /* 0x0000001200137305 */ /* 0x000e62000020f000 */
[----:B--2---:R-:W-:Y:S02]  /*6110*/  LEA.HI.X.SX32 R11, R16, R3, 0x1, P0 ;  /* 0x00000003100b7211 */ /* 0x004fe400000f0eff */
[----:B----4-:R0:W-:Y:S01]  /*6120*/  STG.E.U8 desc[UR8][R8.64+0x1], R15 ;  /* 0x0000010f08007986 */ /* 0x0101e2000c101108 */
[----:B------:R-:W-:-:S03]  /*6130*/  PLOP3.LUT P0, PT, PT, PT, PT, 0x8, 0x80 ;  /* 0x000000000080781c */ /* 0x000fc60003f0e170 */
[----:B-----5:R0:W-:Y:S01]  /*6140*/  STG.E.U8 desc[UR8][R8.64+0x2], R17 ;  /* 0x0000021108007986 */ /* 0x0201e2000c101108 */
[----:B------:R-:W2:Y:S03]  /*6150*/  F2I.U32.TRUNC.NTZ R21, R12 ;  /* 0x0000000c00157305 */ /* 0x000ea6000020f000 */
[----:B-1----:R0:W-:Y:S05]  /*6160*/  STG.E.U8 desc[UR8][R10.64+-0x1], R19 ;  /* 0xffffff130a007986 */ /* 0x0021ea000c101108 */
[----:B------:R-:W1:Y:S01]  /*6170*/  F2I.U32.TRUNC.NTZ R23, R22 ;  /* 0x0000001600177305 */ /* 0x000e62000020f000 */
[----:B--2---:R0:W-:Y:S07]  /*6180*/  STG.E.U8 desc[UR8][R10.64], R21 ;  /* 0x000000150a007986 */ /* 0x0041ee000c101108 */
[----:B------:R-:W2:Y:S01]  /*6190*/  F2I.U32.TRUNC.NTZ R25, R14 ;  /* 0x0000000e00197305 */ /* 0x000ea2000020f000 */
[----:B-1----:R0:W-:Y:S04]  /*61a0*/  STG.E.U8 desc[UR8][R10.64+0x1], R23 ;  /* 0x000001170a007986 */ /* 0x0021e8000c101108 */
[----:B--2---:R0:W-:Y:S02]  /*61b0*/  STG.E.U8 desc[UR8][R10.64+0x2], R25 ;  /* 0x000002190a007986 */ /* 0x0041e4000c101108 */
.L_x_169:
[----:B------:R-:W-:-:S13]  /*61c0*/  ISETP.NE.OR P0, PT, R6, RZ, P0 ;  /* 0x000000ff0600720c */ /* 0x000fda0000705670 */
[----:B------:R-:W-:Y:S05]  /*61d0*/  @!P0 BRA `(.L_x_165) ;  /* 0x0000000000648947 */ /* 0x000fea0003800000 */
.L_x_166:
[----:B0-2---:R-:W0:Y:S01]  /*61e0*/  LDS.64 R8, [UR4+-0x8] ;  /* 0xfffff804ff087984 */ /* 0x005e220008000a00 */
[----:B------:R-:W-:-:S03]  /*61f0*/  VIADD R6, R6, 0x4 ;  /* 0x0000000406067836 */ /* 0x000fc60000000000 */
        /* <DEDUP_REMOVED lines=11> */
[----:B------:R-:W-:-:S04]  /*62b0*/  IADD3 R8, P0, PT, R2, R5, RZ ;  /* 0x0000000502087210 */ /* 0x000fc80007f1e0ff */
[----:B------:R-:W-:Y:S02]  /*62c0*/  LEA.HI.X.SX32 R9, R2, R3, 0x1, P0 ;  /* 0x0000000302097211 */ /* 0x000fe400000f0eff */
[----:B------:R-:W-:Y:S01]  /*62d0*/  ISETP.NE.AND P0, PT, R6, RZ, PT ;  /* 0x000000ff0600720c */ /* 0x000fe20003f05270 */
[----:B------:R-:W1:Y:S01]  /*62e0*/  F2I.U32.TRUNC.NTZ R11, R10 ;  /* 0x0000000a000b7305 */ /* 0x000e62000020f000 */
[----:B------:R-:W-:Y:S01]  /*62f0*/  IADD3 R2, PT, PT, R2, 0x4, RZ ;  /* 0x0000000402027810 */ /* 0x000fe20007ffe0ff */
[----:B0-----:R2:W-:Y:S06]  /*6300*/  STG.E.U8 desc[UR8][R8.64+-0x1], R7 ;  /* 0xffffff0708007986 */ /* 0x0015ec000c101108 */
[----:B------:R-:W0:Y:S01]  /*6310*/  F2I.U32.TRUNC.NTZ R13, R12 ;  /* 0x0000000c000d7305 */ /* 0x000e22000020f000 */
[----:B-1----:R2:W-:Y:S07]  /*6320*/  STG.E.U8 desc[UR8][R8.64], R11 ;  /* 0x0000000b08007986 */ /* 0x0025ee000c101108 */
[----:B------:R-:W1:Y:S01]  /*6330*/  F2I.U32.TRUNC.NTZ R15, R14 ;  /* 0x0000000e000f7305 */ /* 0x000e62000020f000 */
[----:B0-----:R2:W-:Y:S04]  /*6340*/  STG.E.U8 desc[UR8][R8.64+0x1], R13 ;  /* 0x0000010d08007986 */ /* 0x0015e8000c101108 */
[----:B-1----:R2:W-:Y:S01]  /*6350*/  STG.E.U8 desc[UR8][R8.64+0x2], R15 ;  /* 0x0000020f08007986 */ /* 0x0025e2000c101108 */
[----:B------:R-:W-:Y:S05]  /*6360*/  @P0 BRA `(.L_x_166) ;  /* 0xfffffffc009c0947 */ /* 0x000fea000383ffff */
.L_x_165:
[----:B------:R-:W-:-:S04]  /*6370*/  LOP3.LUT R4, R4, 0x1, RZ, 0xc0, !PT ;  /* 0x0000000104047812 */ /* 0x000fc800078ec0ff */
[----:B------:R-:W-:-:S13]  /*6380*/  ISETP.NE.U32.AND P0, PT, R4, 0x1, PT ;  /* 0x000000010400780c */ /* 0x000fda0003f05070 */
[----:B------:R-:W-:Y:S05]  /*6390*/  @P0 BRA `(.L_x_164) ;  /* 0x0000000000380947 */ /* 0x000fea0003800000 */
[----:B------:R-:W1:Y:S01]  /*63a0*/  S2R R4, SR_CgaCtaId ;  /* 0x0000000000047919 */ /* 0x000e620000008800 */
[----:B------:R-:W-:-:S04]  /*63b0*/  MOV R3, 0x400 ;  /* 0x0000040000037802 */ /* 0x000fc80000000f00 */
[----:B------:R-:W-:-:S04]  /*63c0*/  IADD3 R3, PT, PT, R3, 0x1080, RZ ;  /* 0x0000108003037810 */ /* 0x000fc80007ffe0ff */
[----:B-1----:R-:W-:Y:S02]  /*63d0*/  LEA R3, R4, R3, 0x18 ;  /* 0x0000000304037211 */ /* 0x002fe400078ec0ff */
[----:B------:R-:W1:Y:S02]  /*63e0*/  LDC.64 R4, c[0x0][0x388] ;  /* 0x0000e200ff047b82 */ /* 0x000e640000000a00 */
[----:B------:R-:W-:-:S06]  /*63f0*/  LEA R0, R0, R3, 0x2 ;  /* 0x0000000300007211 */ /* 0x000fcc00078e10ff */
[----:B------:R-:W3:Y:S01]  /*6400*/  LDS R0, [R0] ;  /* 0x0000000000007984 */ /* 0x000ee20000000800 */
[----:B-1----:R-:W-:-:S04]  /*6410*/  IADD3 R4, P0, PT, R2, R4, RZ ;  /* 0x0000000402047210 */ /* 0x002fc80007f1e0ff */
[C---:B------:R-:W-:Y:S02]  /*6420*/  LEA.HI.X.SX32 R5, R2.reuse, R5, 0x1, P0 ;  /* 0x0000000502057211 */ /* 0x040fe400000f0eff */
[----:B------:R-:W-:Y:S01]  /*6430*/  IADD3 R2, PT, PT, R2, 0x1, RZ ;  /* 0x0000000102027810 */ /* 0x000fe20007ffe0ff */
[----:B---3--:R-:W-:-:S04]  /*6440*/  FADD R3, R0, 1 ;  /* 0x3f80000000037421 */ /* 0x008fc80000000000 */
[----:B------:R-:W-:-:S06]  /*6450*/  FMUL R3, R3, 127.5 ;  /* 0x42ff000003037820 */ /* 0x000fcc0000400000 */
[----:B------:R-:W1:Y:S02]  /*6460*/  F2I.U32.TRUNC.NTZ R3, R3 ;  /* 0x0000000300037305 */ /* 0x000e64000020f000 */
[----:B-1----:R1:W-:Y:S02]  /*6470*/  STG.E.U8 desc[UR8][R4.64], R3 ;  /* 0x0000000304007986 */ /* 0x0023e4000c101108 */
.L_x_164:
[----:B01234-:R-:W0:Y:S01]  /*6480*/  LDC.64 R4, c[0x0][0x390] ;  /* 0x0000e400ff047b82 */ /* 0x01fe220000000a00 */
[----:B------:R-:W-:Y:S02]  /*6490*/  I2FP.F32.S32 R9, R2 ;  /* 0x0000000200097245 */ /* 0x000fe40000201400 */
[----:B------:R-:W-:Y:S02]  /*64a0*/  I2FP.F32.S32 R0, UR6 ;  /* 0x0000000600007c45 */ /* 0x000fe40008201400 */
[----:B------:R-:W1:Y:S03]  /*64b0*/  MUFU.RCP R3, R9 ;  /* 0x0000000900037308 */ /* 0x000e660000001000 */
[----:B------:R-:W-:-:S05]  /*64c0*/  FMUL R0, R0, 4 ;  /* 0x4080000000007820 */ /* 0x000fca0000400000 */
[----:B------:R-:W2:Y:S01]  /*64d0*/  FCHK P0, R0, R9 ;  /* 0x0000000900007302 */ /* 0x000ea20000000000 */
[----:B-1----:R-:W-:Y:S01]  /*64e0*/  FFMA R6, -R9, R3, 1 ;  /* 0x3f80000009067423 */ /* 0x002fe20000000103 */
[----:B0-----:R0:W-:Y:S03]  /*64f0*/  STG.E desc[UR8][R4.64], R2 ;  /* 0x0000000204007986 */ /* 0x0011e6000c101908 */
[----:B------:R-:W-:-:S04]  /*6500*/  FFMA R3, R3, R6, R3 ;  /* 0x0000000603037223 */ /* 0x000fc80000000003 */
[----:B------:R-:W-:-:S04]  /*6510*/  FFMA R6, R0, R3, RZ ;  /* 0x0000000300067223 */ /* 0x000fc800000000ff */
[----:B------:R-:W-:-:S04]  /*6520*/  FFMA R7, -R9, R6, R0 ;  /* 0x0000000609077223 */ /* 0x000fc80000000100 */
[----:B------:R-:W-:Y:S01]  /*6530*/  FFMA R3, R3, R7, R6 ;  /* 0x0000000703037223 */ /* 0x000fe20000000006 */
[----:B0-2---:R-:W-:Y:S06]  /*6540*/  @!P0 BRA `(.L_x_170) ;  /* 0x0000000000148947 */ /* 0x005fec0003800000 */
[----:B------:R-:W-:Y:S01]  /*6550*/  IMAD.MOV.U32 R32, RZ, RZ, R0 ;  /* 0x000000ffff207224 */ /* 0x000fe200078e0000 */
[----:B------:R-:W-:Y:S02]  /*6560*/  MOV R3, R9 ;  /* 0x0000000900037202 */ /* 0x000fe40000000f00 */
[----:B------:R-:W-:-:S07]  /*6570*/  MOV R42, 0x6590 ;  /* 0x00006590002a7802 */ /* 0x000fce0000000f00 */
[----:B------:R-:W-:Y:S05]  /*6580*/  CALL.REL.NOINC `($__internal_5_$__cuda_sm3x_div_rn_noftz_f32_slowpath) ;  /* 0x0000000000ac7944 */ /* 0x000fea0003c00000 */
[----:B------:R-:W-:-:S07]  /*6590*/  MOV R3, R2 ;  /* 0x0000000200037202 */ /* 0x000fce0000000f00 */
.L_x_170:
[----:B------:R-:W-:-:S13]  /*65a0*/  FSETP.GE.AND P0, PT, R3, 80, PT ;  /* 0x42a000000300780b */ /* 0x000fda0003f06000 */
[----:B------:R-:W-:Y:S05]  /*65b0*/  @P0 EXIT ;  /* 0x000000000000094d */ /* 0x000fea0003800000 */
[----:B------:R-:W-:Y:S01]  /*65c0*/  MOV R0, 0x18 ;  /* 0x0000001800007802 */ /* 0x000fe20000000f00 */
[----:B------:R-:W0:Y:S01]  /*65d0*/  LDCU.64 UR4, c[0x4][0x8] ;  /* 0x01000100ff0477ac */ /* 0x000e220008000a00 */
[----:B------:R-:W-:Y:S02]  /*65e0*/  HFMA2 R8, -RZ, RZ, 0, 1.2457370758056640625e-05 ;  /* 0x000000d1ff087431 */ /* 0x000fe400000001ff */
[----:B------:R-:W-:Y:S01]  /*65f0*/  IMAD.MOV.U32 R12, RZ, RZ, 0x1 ;  /* 0x00000001ff0c7424 */ /* 0x000fe200078e00ff */
[----:B------:R1:W2:Y:S01]  /*6600*/  LDC.64 R2, c[0x4][R0] ;  /* 0x0100000000027b82 */ /* 0x0002a20000000a00 */
[----:B------:R-:W3:Y:S01]  /*6610*/  LDCU.64 UR6, c[0x4][0x10] ;  /* 0x01000200ff0677ac */ /* 0x000ee20008000a00 */
[----:B------:R-:W-:Y:S01]  /*6620*/  MOV R13, RZ ;  /* 0x000000ff000d7202 */ /* 0x000fe20000000f00 */
[----:B------:R-:W4:Y:S01]  /*6630*/  LDCU.64 UR8, c[0x4][URZ] ;  /* 0x01000000ff0877ac */ /* 0x000f220008000a00 */
[----:B0-----:R-:W-:Y:S02]  /*6640*/  MOV R4, UR4 ;  /* 0x0000000400047c02 */ /* 0x001fe40008000f00 */
[----:B------:R-:W-:Y:S01]  /*6650*/  MOV R5, UR5 ;  /* 0x0000000500057c02 */ /* 0x000fe20008000f00 */
[----:B---3--:R-:W-:Y:S01]  /*6660*/  IMAD.U32 R6, RZ, RZ, UR6 ;  /* 0x00000006ff067e24 */ /* 0x008fe2000f8e00ff */
[----:B------:R-:W-:-:S02]  /*6670*/  MOV R7, UR7 ;  /* 0x0000000700077c02 */ /* 0x000fc40008000f00 */
[----:B----4-:R-:W-:Y:S02]  /*6680*/  MOV R10, UR8 ;  /* 0x00000008000a7c02 */ /* 0x010fe40008000f00 */
[----:B-1----:R-:W-:-:S07]  /*6690*/  MOV R11, UR9 ;  /* 0x00000009000b7c02 */ /* 0x002fce0008000f00 */
[----:B------:R-:W-:-:S07]  /*66a0*/  LEPC R20, `(.L_x_171) ;  /* 0x000000001014794e */ /* 0x000fce0000000000 */
[----:B--2---:R-:W-:Y:S05]  /*66b0*/  CALL.ABS.NOINC R2 ;  /* 0x0000000002007343 */ /* 0x004fea0003c00000 */
.L_x_171:
[----:B------:R-:W-:Y:S05]  /*66c0*/  EXIT ;  /* 0x000000000000794d */ /* 0x000fea0003800000 */
        .weak           $__internal_4_$__cuda_sm20_sqrt_rn_f32_slowpath
        .type           $__internal_4_$__cuda_sm20_sqrt_rn_f32_slowpath,@function
        .size           $__internal_4_$__cuda_sm20_sqrt_rn_f32_slowpath,($__internal_5_$__cuda_sm3x_div_rn_noftz_f32_slowpath - $__internal_4_$__cuda_sm20_sqrt_rn_f32_slowpath)
$__internal_4_$__cuda_sm20_sqrt_rn_f32_slowpath:
        /* <DEDUP_REMOVED lines=13> */
[----:B------:R-:W-:Y:S01]  /*67a0*/  @P0 FMUL.FTZ R50, R42, 0.5 ;  /* 0x3f0000002a320820 */ /* 0x000fe20000410000 */
[----:B------:R-:W-:Y:S02]  /*67b0*/  @!P0 MOV R42, R2 ;  /* 0x00000002002a8202 */ /* 0x000fe40000000f00 */
[----:B------:R-:W-:-:S04]  /*67c0*/  @P0 FADD.FTZ R49, -R48, -RZ ;  /* 0x800000ff30310221 */ /* 0x000fc80000010100 */
[----:B------:R-:W-:-:S04]  /*67d0*/  @P0 FFMA R49, R48, R49, R43 ;  /* 0x0000003130310223 */ /* 0x000fc8000000002b */
[----:B------:R-:W-:-:S04]  /*67e0*/  @P0 FFMA R49, R49, R50, R48 ;  /* 0x0000003231310223 */ /* 0x000fc80000000030 */
[----:B------:R-:W-:-:S07]  /*67f0*/  @P0 FMUL.FTZ R42, R49, 2.3283064365386962891e-10 ;  /* 0x2f800000312a0820 */ /* 0x000fce0000410000 */
.L_x_172:
[----:B------:R-:W-:Y:S02]  /*6800*/  HFMA2 R43, -RZ, RZ, 0, 0 ;  /* 0x00000000ff2b7431 */ /* 0x000fe400000001ff */
[----:B------:R-:W-:Y:S01]  /*6810*/  IMAD.MOV.U32 R2, RZ, RZ, R42 ;  /* 0x000000ffff027224 */ /* 0x000fe200078e002a */
[----:B------:R-:W-:-:S04]  /*6820*/  MOV R42, R51 ;  /* 0x00000033002a7202 */ /* 0x000fc80000000f00 */
[----:B------:R-:W-:Y:S05]  /*6830*/  RET.REL.NODEC R42 `(_Z22compress_genome_kernelPfPhPjii) ;  /* 0xffffff942af07950 */ /* 0x000fea0003c3ffff */
        .weak           $__internal_5_$__cuda_sm3x_div_rn_noftz_f32_slowpath
        .type           $__internal_5_$__cuda_sm3x_div_rn_noftz_f32_slowpath,@function
        .size           $__internal_5_$__cuda_sm3x_div_rn_noftz_f32_slowpath,(.L_x_195 - $__internal_5_$__cuda_sm3x_div_rn_noftz_f32_slowpath)
$__internal_5_$__cuda_sm3x_div_rn_noftz_f32_slowpath:
[--C-:B------:R-:W-:Y:S01]  /*6840*/  SHF.R.U32.HI R47, RZ, 0x17, R3.reuse ;  /* 0x00000017ff2f7819 */ /* 0x100fe20000011603 */
[----:B------:R-:W-:Y:S01]  /*6850*/  BSSY.RECONVERGENT B0, `(.L_x_173) ;  /* 0x0000063000007945 */ /* 0x000fe20003800200 */
[----:B------:R-:W-:Y:S01]  /*6860*/  SHF.R.U32.HI R2, RZ, 0x17, R32 ;  /* 0x00000017ff027819 */ /* 0x000fe20000011620 */
[----:B------:R-:W-:Y:S01]  /*6870*/  IMAD.MOV.U32 R49, RZ, RZ, R3 ;  /* 0x000000ffff317224 */ /* 0x000fe200078e0003 */
        /* <DEDUP_REMOVED lines=31> */
.L_x_174:
[----:B------:R-:W-:Y:S01]  /*6a70*/  LEA R2, R47, 0xc0800000, 0x17 ;  /* 0xc08000002f027811 */ /* 0x000fe200078eb8ff */
[----:B------:R-:W-:Y:S01]  /*6a80*/  BSSY.RECONVERGENT B1, `(.L_x_179) ;  /* 0x0000036000017945 */ /* 0x000fe20003800200 */
[----:B------:R-:W-:-:S03]  /*6a90*/  IADD3 R48, PT, PT, R48, -0x7f, RZ ;  /* 0xffffff8130307810 */ /* 0x000fc60007ffe0ff */
[----:B------:R-:W-:Y:S02]  /*6aa0*/  IMAD.IADD R50, R49, 0x1, -R2 ;  /* 0x0000000131327824 */ /* 0x000fe400078e0a02 */
[C---:B------:R-:W-:Y:S01]  /*6ab0*/  IMAD R2, R48.reuse, -0x800000, R32 ;  /* 0xff80000030027824 */ /* 0x040fe200078e0220 */
[----:B------:R-:W-:Y:S01]  /*6ac0*/  IADD3 R48, PT, PT, R48, 0x7f, -R47 ;  /* 0x0000007f30307810 */ /* 0x000fe20007ffe82f */
[----:B------:R-:W0:Y:S01]  /*6ad0*/  MUFU.RCP R49, R50 ;  /* 0x0000003200317308 */ /* 0x000e220000001000 */
[----:B------:R-:W-:Y:S02]  /*6ae0*/  FADD.FTZ R51, -R50, -RZ ;  /* 0x800000ff32337221 */ /* 0x000fe40000010100 */
[----:B------:R-:W-:Y:S02]  /*6af0*/  IADD3 R48, PT, PT, R48, R43, RZ ;  /* 0x0000002b30307210 */ /* 0x000fe40007ffe0ff */
        /* <DEDUP_REMOVED lines=21> */
[C---:B------:R-:W-:Y:S01]  /*6c50*/  VIADD R48, R50.reuse, 0x20 ;  /* 0x0000002032307836 */ /* 0x040fe20000000000 */
[C---:B------:R-:W-:Y:S02]  /*6c60*/  ISETP.NE.AND P3, PT, R50.reuse, RZ, PT ;  /* 0x000000ff3200720c */ /* 0x040fe40003f65270 */
[C---:B------:R-:W-:Y:S02]  /*6c70*/  ISETP.NE.AND P1, PT, R50.reuse, RZ, PT ;  /* 0x000000ff3200720c */ /* 0x040fe40003f25270 */
[----:B------:R-:W-:Y:S01]  /*6c80*/  LOP3.LUT R47, R43, 0x7fffff, RZ, 0xc0, !PT ;  /* 0x007fffff2b2f7812 */ /* 0x000fe200078ec0ff */
[CCC-:B------:R-:W-:Y:S01]  /*6c90*/  FFMA.RP R43, R49.reuse, R51.reuse, R32.reuse ;  /* 0x00000033312b7223 */ /* 0x1c0fe20000008020 */
[----:B------:R-:W-:Y:S01]  /*6ca0*/  FFMA.RM R32, R49, R51, R32 ;  /* 0x0000003331207223 */ /* 0x000fe20000004020 */
[----:B------:R-:W-:Y:S02]  /*6cb0*/  IADD3 R49, PT, PT, -R50, RZ, RZ ;  /* 0x000000ff32317210 */ /* 0x000fe40007ffe1ff */
        /* <DEDUP_REMOVED lines=14> */
.L_x_181:
[----:B------:R-:W-:-:S04]  /*6da0*/  LOP3.LUT R2, R2, 0x80000000, RZ, 0xc0, !PT ;  /* 0x8000000002027812 */ /* 0x000fc800078ec0ff */
[----:B------:R-:W-:Y:S01]  /*6db0*/  LOP3.LUT R2, R2, 0x7f800000, RZ, 0xfc, !PT ;  /* 0x7f80000002027812 */ /* 0x000fe200078efcff */
[----:B------:R-:W-:Y:S06]  /*6dc0*/  BRA `(.L_x_182) ;  /* 0x0000000000047947 */ /* 0x000fec0003800000 */
.L_x_180:
[----:B------:R-:W-:-:S07]  /*6dd0*/  LEA R2, R48, R2, 0x17 ;  /* 0x0000000230027211 */ /* 0x000fce00078eb8ff */
.L_x_182:
[----:B------:R-:W-:Y:S05]  /*6de0*/  BSYNC.RECONVERGENT B1 ;  /* 0x0000000000017941 */ /* 0x000fea0003800200 */
.L_x_179:
[----:B------:R-:W-:Y:S05]  /*6df0*/  BRA `(.L_x_183) ;  /* 0x0000000000207947 */ /* 0x000fea0003800000 */
.L_x_178:
[----:B------:R-:W-:-:S04]  /*6e00*/  LOP3.LUT R2, R49, 0x80000000, R32, 0x48, !PT ;  /* 0x8000000031027812 */ /* 0x000fc800078e4820 */
[----:B------:R-:W-:Y:S01]  /*6e10*/  LOP3.LUT R2, R2, 0x7f800000, RZ, 0xfc, !PT ;  /* 0x7f80000002027812 */ /* 0x000fe200078efcff */
[----:B------:R-:W-:Y:S06]  /*6e20*/  BRA `(.L_x_183) ;  /* 0x0000000000147947 */ /* 0x000fec0003800000 */
.L_x_177:
[----:B------:R-:W-:Y:S01]  /*6e30*/  LOP3.LUT R2, R49, 0x80000000, R32, 0x48, !PT ;  /* 0x8000000031027812 */ /* 0x000fe200078e4820 */
[----:B------:R-:W-:Y:S06]  /*6e40*/  BRA `(.L_x_183) ;  /* 0x00000000000c7947 */ /* 0x000fec0003800000 */
.L_x_176:
[----:B------:R-:W0:Y:S01]  /*6e50*/  MUFU.RSQ R2, -QNAN ;  /* 0xffc0000000027908 */ /* 0x000e220000001400 */
[----:B------:R-:W-:Y:S05]  /*6e60*/  BRA `(.L_x_183) ;  /* 0x0000000000047947 */ /* 0x000fea0003800000 */
.L_x_175:
[----:B------:R-:W-:-:S07]  /*6e70*/  FADD.FTZ R2, R32, R3 ;  /* 0x0000000320027221 */ /* 0x000fce0000010000 */
.L_x_183:
[----:B------:R-:W-:Y:S05]  /*6e80*/  BSYNC.RECONVERGENT B0 ;  /* 0x0000000000007941 */ /* 0x000fea0003800200 */
.L_x_173:
[----:B------:R-:W-:-:S04]  /*6e90*/  HFMA2 R43, -RZ, RZ, 0, 0 ;  /* 0x00000000ff2b7431 */ /* 0x000fc800000001ff */
[----:B0-----:R-:W-:Y:S05]  /*6ea0*/  RET.REL.NODEC R42 `(_Z22compress_genome_kernelPfPhPjii) ;  /* 0xffffff902a547950 */ /* 0x001fea0003c3ffff */
.L_x_184:
        /* <DEDUP_REMOVED lines=13> */
.L_x_195:


//--------------------- .text._Z19create_elite_kernelP8GPUElitePffffj --------------------------
	.section	.text._Z19create_elite_kernelP8GPUElitePffffj,"ax",@progbits
	.align	128
        .global         _Z19create_elite_kernelP8GPUElitePffffj
        .type           _Z19create_elite_kernelP8GPUElitePffffj,@function
        .size           _Z19create_elite_kernelP8GPUElitePffffj,(.L_x_201 - _Z19create_elite_kernelP8GPUElitePffffj)
        .other          _Z19create_elite_kernelP8GPUElitePffffj,@"STO_CUDA_ENTRY STV_DEFAULT"
_Z19create_elite_kernelP8GPUElitePffffj:
.text._Z19create_elite_kernelP8GPUElitePffffj:
[----:B------:R-:W-:Y:S01]  /*0000*/  LDC R1, c[0x0][0x37c] ;  /* 0x0000df00ff017b82 */ /* 0x000fe20000000800 */
[----:B------:R-:W0:Y:S02]  /*0010*/  S2R R0, SR_TID.X ;  /* 0x0000000000007919 */ /* 0x000e240000002100 */
[----:B0-----:R-:W-:-:S13]  /*0020*/  ISETP.NE.AND P0, PT, R0, RZ, PT ;  /* 0x000000ff0000720c */ /* 0x001fda0003f05270 */
[----:B------:R-:W-:Y:S05]  /*0030*/  @P0 EXIT ;  /* 0x000000000000094d */ /* 0x000fea0003800000 */
[----:B------:R-:W0:Y:S01]  /*0040*/  LDC.64 R4, c[0x0][0x398] ;  /* 0x0000e600ff047b82 */ /* 0x000e220000000a00 */
[----:B------:R-:W1:Y:S01]  /*0050*/  LDCU.64 UR6, c[0x0][0x358] ;  /* 0x00006b00ff0677ac */ /* 0x000e620008000a00 */
[----:B------:R-:W-:Y:S02]  /*0060*/  IMAD.MOV.U32 R8, RZ, RZ, 0x7f4a7c15 ;  /* 0x7f4a7c15ff087424 */ /* 0x000fe400078e00ff */
[----:B------:R-:W-:-:S04]  /*0070*/  IMAD.MOV.U32 R9, RZ, RZ, -0x61c88647 ;  /* 0x9e3779b9ff097424 */ /* 0x000fc800078e00ff */
[----:B------:R-:W1:Y:S08]  /*0080*/  LDC.64 R2, c[0x0][0x380] ;  /* 0x0000e000ff027b82 */ /* 0x000e700000000a00 */
[----:B------:R-:W2:Y:S01]  /*0090*/  LDC.64 R6, c[0x0][0x390] ;  /* 0x0000e400ff067b82 */ /* 0x000ea20000000a00 */
[----:B0-----:R-:W-:Y:S01]  /*00a0*/  ISETP.NE.AND P0, PT, R5, RZ, PT ;  /* 0x000000ff0500720c */ /* 0x001fe20003f05270 */
[----:B-1----:R0:W-:Y:S04]  /*00b0*/  STG.E desc[UR6][R2.64+0x8], R4 ;  /* 0x0000080402007986 */ /* 0x0021e8000c101906 */
[----:B--2---:R0:W-:Y:S08]  /*00c0*/  STG.E.64 desc[UR6][R2.64], R6 ;  /* 0x0000000602007986 */ /* 0x0041f0000c101b06 */
[----:B------:R-:W-:Y:S05]  /*00d0*/  @!P0 BRA `(.L_x_185) ;  /* 0x0000000c00208947 */ /* 0x000fea0003800000 */
[C---:B------:R-:W-:Y:S01]  /*00e0*/  ISETP.GE.U32.AND P1, PT, R5.reuse, 0x4, PT ;  /* 0x000000040500780c */ /* 0x040fe20003f26070 */
[----:B------:R-:W-:Y:S01]  /*00f0*/  IMAD.MOV.U32 R8, RZ, RZ, 0x7f4a7c15 ;  /* 0x7f4a7c15ff087424 */ /* 0x000fe200078e00ff */
[----:B------:R-:W-:Y:S01]  /*0100*/  LOP3.LUT R13, R5, 0x3, RZ, 0xc0, !PT ;  /* 0x00000003050d7812 */ /* 0x000fe200078ec0ff */
[----:B------:R-:W-:Y:S02]  /*0110*/  IMAD.MOV.U32 R9, RZ, RZ, -0x61c88647 ;  /* 0x9e3779b9ff097424 */ /* 0x000fe400078e00ff */
[----:B------:R-:W-:Y:S01]  /*0120*/  IMAD.MOV.U32 R0, RZ, RZ, RZ ;  /* 0x000000ffff007224 */ /* 0x000fe200078e00ff */
[----:B------:R-:W-:-:S07]  /*0130*/  ISETP.NE.AND P0, PT, R13, RZ, PT ;  /* 0x000000ff0d00720c */ /* 0x000fce0003f05270 */
[----:B------:R-:W-:Y:S06]  /*0140*/  @!P1 BRA `(.L_x_186) ;  /* 0x0000000400b89947 */ /* 0x000fec0003800000 */
[----:B------:R-:W1:Y:S01]  /*0150*/  LDCU.64 UR4, c[0x0][0x388] ;  /* 0x00007100ff0477ac */ /* 0x000e620008000a00 */
[----:B------:R-:W-:Y:S01]  /*0160*/  LOP3.LUT R0, R5, 0xfffffffc, RZ, 0xc0, !PT ;  /* 0xfffffffc05007812 */ /* 0x000fe200078ec0ff */
[----:B------:R-:W-:Y:S02]  /*0170*/  IMAD.MOV.U32 R8, RZ, RZ, 0x7f4a7c15 ;  /* 0x7f4a7c15ff087424 */ /* 0x000fe400078e00ff */
[----:B------:R-:W-:Y:S02]  /*0180*/  IMAD.MOV.U32 R9, RZ, RZ, -0x61c88647 ;  /* 0x9e3779b9ff097424 */ /* 0x000fe400078e00ff */
[----:B------:R-:W-:Y:S01]  /*0190*/  IMAD.MOV R14, RZ, RZ, -R0 ;  /* 0x000000ffff0e7224 */ /* 0x000fe200078e0a00 */
[----:B-1----:R-:W-:-:S04]  /*01a0*/  UIADD3 UR4, UP0, UPT, UR4, 0x8, URZ ;  /* 0x0000000804047890 */ /* 0x002fc8000ff1e0ff */
[----:B------:R-:W-:Y:S02]  /*01b0*/  UIADD3.X UR5, UPT, UPT, URZ, UR5, URZ, UP0, !UPT ;  /* 0x00000005ff057290 */ /* 0x000fe400087fe4ff */
[----:B0-----:R-:W-:-:S04]  /*01c0*/  IMAD.U32 R6, RZ, RZ, UR4 ;  /* 0x00000004ff067e24 */ /* 0x001fc8000f8e00ff */
[----:B------:R-:W-:-:S07]  /*01d0*/  IMAD.U32 R7, RZ, RZ, UR5 ;  /* 0x00000005ff077e24 */ /* 0x000fce000f8e00ff */
.L_x_187:
[----:B------:R-:W2:Y:S04]  /*01e0*/  LDG.E.CONSTANT R12, desc[UR6][R6.64+-0x8] ;  /* 0xfffff806060c7981 */ /* 0x000ea8000c1e9900 */
[----:B------:R-:W3:Y:S04]  /*01f0*/  LDG.E.CONSTANT R11, desc[UR6][R6.64+-0x4] ;  /* 0xfffffc06060b7981 */ /* 0x000ee8000c1e9900 */
[----:B------:R-:W4:Y:S04]  /*0200*/  LDG.E.CONSTANT R10, desc[UR6][R6.64] ;  /* 0x00000006060a7981 */ /* 0x000f28000c1e9900 */
[----:B------:R-:W5:Y:S01]  /*0210*/  LDG.E.CONSTANT R4, desc[UR6][R6.64+0x4] ;  /* 0x0000040606047981 */ /* 0x000f62000c1e9900 */
[--C-:B------:R-:W-:Y:S01]  /*0220*/  SHF.R.U64 R15, R8, 0x2, R9.reuse ;  /* 0x00000002080f7819 */ /* 0x100fe20000001209 */
[----:B------:R-:W-:Y:S01]  /*0230*/  VIADD R14, R14, 0x4 ;  /* 0x000000040e0e7836 */ /* 0x000fe20000000000 */
[----:B------:R-:W-:-:S02]  /*0240*/  SHF.R.U32.HI R16, RZ, 0x2, R9 ;  /* 0x00000002ff107819 */ /* 0x000fc40000011609 */
[----:B------:R-:W-:Y:S01]  /*0250*/  LEA R15, P1, R8, R15, 0x6 ;  /* 0x0000000f080f7211 */ /* 0x000fe200078230ff */
[----:B--2---:R-:W-:Y:S02]  /*0260*/  VIADD R12, R12, 0x9e3779b9 ;  /* 0x9e3779b90c0c7836 */ /* 0x004fe40000000000 */
[----:B---3--:R-:W-:-:S03]  /*0270*/  VIADD R11, R11, 0x9e3779b9 ;  /* 0x9e3779b90b0b7836 */ /* 0x008fc60000000000 */
[----:B------:R-:W-:Y:S02]  /*0280*/  IADD3 R15, P2, PT, R12, R15, RZ ;  /* 0x0000000f0c0f7210 */ /* 0x000fe40007f5e0ff */
[----:B------:R-:W-:Y:S01]  /*0290*/  LEA.HI.X R12, R8, R16, R9, 0x6, P1 ;  /* 0x00000010080c7211 */ /* 0x000fe200008f3409 */
[----:B----4-:R-:W-:Y:S01]  /*02a0*/  VIADD R10, R10, 0x9e3779b9 ;  /* 0x9e3779b90a0a7836 */ /* 0x010fe20000000000 */
[----:B------:R-:W-:-:S03]  /*02b0*/  LOP3.LUT R15, R15, R8, RZ, 0x3c, !PT ;  /* 0x000000080f0f7212 */ /* 0x000fc600078e3cff */
[----:B------:R-:W-:Y:S01]  /*02c0*/  IMAD.X R12, RZ, RZ, R12, P2 ;  /* 0x000000ffff0c7224 */ /* 0x000fe200010e060c */
[----:B------:R-:W-:Y:S01]  /*02d0*/  LEA R8, P1, R15, R15, 0x3 ;  /* 0x0000000f0f087211 */ /* 0x000fe200078218ff */
[----:B-----5:R-:W-:-:S03]  /*02e0*/  VIADD R4, R4, 0x9e3779b9 ;  /* 0x9e3779b904047836 */ /* 0x020fc60000000000 */
[----:B------:R-:W-:-:S04]  /*02f0*/  LOP3.LUT R12, R12, R9, RZ, 0x3c, !PT ;  /* 0x000000090c0c7212 */ /* 0x000fc800078e3cff */
[----:B------:R-:W-:-:S04]  /*0300*/  LEA.HI.X R15, R15, R12, R12, 0x3, P1 ;  /* 0x0000000c0f0f7211 */ /* 0x000fc800008f1c0c */
[--C-:B------:R-:W-:Y:S02]  /*0310*/  SHF.R.U64 R9, R8, 0xb, R15.reuse ;  /* 0x0000000b08097819 */ /* 0x100fe4000000120f */
[----:B------:R-:W-:Y:S02]  /*0320*/  SHF.R.U32.HI R12, RZ, 0xb, R15 ;  /* 0x0000000bff0c7819 */ /* 0x000fe4000001160f */
[----:B------:R-:W-:Y:S02]  /*0330*/  LOP3.LUT R9, R9, R8, RZ, 0x3c, !PT ;  /* 0x0000000809097212 */ /* 0x000fe400078e3cff */
[----:B------:R-:W-:Y:S02]  /*0340*/  LOP3.LUT R12, R12, R15, RZ, 0x3c, !PT ;  /* 0x0000000f0c0c7212 */ /* 0x000fe400078e3cff */
[----:B------:R-:W-:-:S04]  /*0350*/  LEA R8, P1, R9, R9, 0xf ;  /* 0x0000000909087211 */ /* 0x000fc800078278ff */
[----:B------:R-:W-:-:S05]  /*0360*/  LEA.HI.X R9, R9, R12, R12, 0xf, P1 ;  /* 0x0000000c09097211 */ /* 0x000fca00008f7c0c */
[----:B------:R-:W-:-:S04]  /*0370*/  IMAD R9, R9, 0x1a85ec53, RZ ;  /* 0x1a85ec5309097824 */ /* 0x000fc800078e02ff */
[C---:B------:R-:W-:Y:S02]  /*0380*/  IMAD R15, R8.reuse, -0x3b314602, R9 ;  /* 0xc4ceb9fe080f7824 */ /* 0x040fe400078e0209 */
[----:B------:R-:W-:-:S04]  /*0390*/  IMAD.WIDE.U32 R8, R8, 0x1a85ec53, RZ ;  /* 0x1a85ec5308087825 */ /* 0x000fc800078e00ff */
[----:B------:R-:W-:-:S05]  /*03a0*/  IMAD.IADD R15, R9, 0x1, R15 ;  /* 0x00000001090f7824 */ /* 0x000fca00078e020f */
[--C-:B------:R-:W-:Y:S02]  /*03b0*/  SHF.R.U32.HI R9, RZ, 0x1, R15.reuse ;  /* 0x00000001ff097819 */ /* 0x100fe4000001160f */
[----:B------:R-:W-:Y:S02]  /*03c0*/  SHF.R.U32.HI R12, RZ, 0x2, R15 ;  /* 0x00000002ff0c7819 */ /* 0x000fe4000001160f */
[----:B------:R-:W-:-:S04]  /*03d0*/  LOP3.LUT R9, R9, R8, RZ, 0x3c, !PT ;  /* 0x0000000809097212 */ /* 0x000fc800078e3cff */
[----:B------:R-:W-:-:S04]  /*03e0*/  SHF.R.U64 R8, R9, 0x2, R15 ;  /* 0x0000000209087819 */ /* 0x000fc8000000120f */
[----:B------:R-:W-:-:S04]  /*03f0*/  LEA R8, P1, R9, R8, 0x6 ;  /* 0x0000000809087211 */ /* 0x000fc800078230ff */
[----:B------:R-:W-:Y:S02]  /*0400*/  IADD3 R11, P2, PT, R11, R8, RZ ;  /* 0x000000080b0b7210 */ /* 0x000fe40007f5e0ff */
[----:B------:R-:W-:Y:S02]  /*0410*/  LEA.HI.X R12, R9, R12, R15, 0x6, P1 ;  /* 0x0000000c090c7211 */ /* 0x000fe400008f340f */
[----:B------:R-:W-:-:S03]  /*0420*/  LOP3.LUT R11, R11, R9, RZ, 0x3c, !PT ;  /* 0x000000090b0b7212 */ /* 0x000fc600078e3cff */
[----:B------:R-:W-:Y:S01]  /*0430*/  IMAD.X R12, RZ, RZ, R12, P2 ;  /* 0x000000ffff0c7224 */ /* 0x000fe200010e060c */
[----:B------:R-:W-:-:S04]  /*0440*/  LEA R8, P1, R11, R11, 0x3 ;  /* 0x0000000b0b087211 */ /* 0x000fc800078218ff */
        /* <DEDUP_REMOVED lines=12> */
[----:B------:R-:W-:-:S04]  /*0510*/  SHF.R.U32.HI R11, RZ, 0x1, R12 ;  /* 0x00000001ff0b7819 */ /* 0x000fc8000001160c */
[----:B------:R-:W-:Y:S02]  /*0520*/  LOP3.LUT R11, R11, R8, RZ, 0x3c, !PT ;  /* 0x000000080b0b7212 */ /* 0x000fe400078e3cff */
[--C-:B------:R-:W-:Y:S02]  /*0530*/  SHF.R.U32.HI R8, RZ, 0x2, R12.reuse ;  /* 0x00000002ff087819 */ /* 0x100fe4000001160c */
        /* <DEDUP_REMOVED lines=15> */
[----:B------:R-:W-:Y:S02]  /*0630*/  IMAD R11, R8, 0x1a85ec53, RZ ;  /* 0x1a85ec53080b7824 */ /* 0x000fe400078e02ff */
[----:B------:R-:W-:-:S04]  /*0640*/  IMAD.WIDE.U32 R8, R10, 0x1a85ec53, RZ ;  /* 0x1a85ec530a087825 */ /* 0x000fc800078e00ff */
[----:B------:R-:W-:-:S04]  /*0650*/  IMAD R11, R10, -0x3b314602, R11 ;  /* 0xc4ceb9fe0a0b7824 */ /* 0x000fc800078e020b */
        /* <DEDUP_REMOVED lines=10> */
[----:B------:R-:W-:Y:S02]  /*0700*/  LEA R11, P1, R4, R4, 0x3 ;  /* 0x00000004040b7211 */ /* 0x000fe400078218ff */
[----:B------:R-:W-:Y:S02]  /*0710*/  IADD3 R6, P2, PT, R6, 0x10, RZ ;  /* 0x0000001006067810 */ /* 0x000fe40007f5e0ff */
[----:B------:R-:W-:-:S03]  /*0720*/  LOP3.LUT R9, R9, R10, RZ, 0x3c, !PT ;  /* 0x0000000a09097212 */ /* 0x000fc600078e3cff */
[----:B------:R-:W-:Y:S01]  /*0730*/  IMAD.X R7, RZ, RZ, R7, P2 ;  /* 0x000000ffff077224 */ /* 0x000fe200010e0607 */
[----:B------:R-:W-:-:S04]  /*0740*/  LEA.HI.X R4, R4, R9, R9, 0x3, P1 ;  /* 0x0000000904047211 */ /* 0x000fc800008f1c09 */
[--C-:B------:R-:W-:Y:S02]  /*0750*/  SHF.R.U64 R8, R11, 0xb, R4.reuse ;  /* 0x0000000b0b087819 */ /* 0x100fe40000001204 */
[----:B------:R-:W-:Y:S02]  /*0760*/  SHF.R.U32.HI R9, RZ, 0xb, R4 ;  /* 0x0000000bff097819 */ /* 0x000fe40000011604 */
[----:B------:R-:W-:Y:S02]  /*0770*/  LOP3.LUT R8, R8, R11, RZ, 0x3c, !PT ;  /* 0x0000000b08087212 */ /* 0x000fe400078e3cff */
[----:B------:R-:W-:Y:S02]  /*0780*/  LOP3.LUT R9, R9, R4, RZ, 0x3c, !PT ;  /* 0x0000000409097212 */ /* 0x000fe400078e3cff */
[----:B------:R-:W-:-:S04]  /*0790*/  LEA R4, P1, R8, R8, 0xf ;  /* 0x0000000808047211 */ /* 0x000fc800078278ff */
[----:B------:R-:W-:Y:S02]  /*07a0*/  LEA.HI.X R8, R8, R9, R9, 0xf, P1 ;  /* 0x0000000908087211 */ /* 0x000fe400008f7c09 */
[----:B------:R-:W-:-:S03]  /*07b0*/  ISETP.NE.AND P1, PT, R14, RZ, PT ;  /* 0x000000ff0e00720c */ /* 0x000fc60003f25270 */
[----:B------:R-:W-:Y:S02]  /*07c0*/  IMAD R11, R8, 0x1a85ec53, RZ ;  /* 0x1a85ec53080b7824 */ /* 0x000fe400078e02ff */
[----:B------:R-:W-:-:S04]  /*07d0*/  IMAD.WIDE.U32 R8, R4, 0x1a85ec53, RZ ;  /* 0x1a85ec5304087825 */ /* 0x000fc800078e00ff */
[----:B------:R-:W-:-:S04]  /*07e0*/  IMAD R11, R4, -0x3b314602, R11 ;  /* 0xc4ceb9fe040b7824 */ /* 0x000fc800078e020b */
[----:B------:R-:W-:-:S05]  /*07f0*/  IMAD.IADD R9, R9, 0x1, R11 ;  /* 0x0000000109097824 */ /* 0x000fca00078e020b */
[----:B------:R-:W-:-:S04]  /*0800*/  SHF.R.U32.HI R11, RZ, 0x1, R9 ;  /* 0x00000001ff0b7819 */ /* 0x000fc80000011609 */
[----:B------:R-:W-:Y:S01]  /*0810*/  LOP3.LUT R8, R11, R8, RZ, 0x3c, !PT ;  /* 0x000000080b087212 */ /* 0x000fe200078e3cff */
[----:B------:R-:W-:Y:S06]  /*0820*/  @P1 BRA `(.L_x_187) ;  /* 0xfffffff8006c1947 */ /* 0x000fec000383ffff */
.L_x_186:
[----:B------:R-:W-:Y:S05]  /*0830*/  @!P0 BRA `(.L_x_185) ;  /* 0x0000000400488947 */ /* 0x000fea0003800000 */
[----:B------:R-:W-:Y:S02]  /*0840*/  ISETP.NE.AND P1, PT, R13, 0x1, PT ;  /* 0x000000010d00780c */ /* 0x000fe40003f25270 */
[----:B------:R-:W-:-:S04]  /*0850*/  LOP3.LUT R5, R5, 0x1, RZ, 0xc0, !PT ;  /* 0x0000000105057812 */ /* 0x000fc800078ec0ff */
[----:B------:R-:W-:-:S07]  /*0860*/  ISETP.NE.U32.AND P0, PT, R5, 0x1, PT ;  /* 0x000000010500780c */ /* 0x000fce0003f05070 */
[----:B------:R-:W-:Y:S06]  /*0870*/  @!P1 BRA `(.L_x_188) ;  /* 0x0000000000cc9947 */ /* 0x000fec0003800000 */
[----:B0-----:R-:W0:Y:S02]  /*0880*/  LDC.64 R6, c[0x0][0x388] ;  /* 0x0000e200ff067b82 */ /* 0x001e240000000a00 */
[----:B0-----:R-:W-:-:S05]  /*0890*/  IMAD.WIDE.U32 R6, R0, 0x4, R6 ;  /* 0x0000000400067825 */ /* 0x001fca00078e0006 */
[----:B------:R-:W2:Y:S04]  /*08a0*/  LDG.E.CONSTANT R5, desc[UR6][R6.64] ;  /* 0x0000000606057981 */ /* 0x000ea8000c1e9900 */
[----:B------:R-:W3:Y:S01]  /*08b0*/  LDG.E.CONSTANT R4, desc[UR6][R6.64+0x4] ;  /* 0x0000040606047981 */ /* 0x000ee2000c1e9900 */
[--C-:B------:R-:W-:Y:S01]  /*08c0*/  SHF.R.U64 R11, R8, 0x2, R9.reuse ;  /* 0x00000002080b7819 */ /* 0x100fe20000001209 */
[----:B------:R-:W-:Y:S01]  /*08d0*/  VIADD R0, R0, 0x2 ;  /* 0x0000000200007836 */ /* 0x000fe20000000000 */
[----:B------:R-:W-:Y:S02]  /*08e0*/  SHF.R.U32.HI R12, RZ, 0x2, R9 ;  /* 0x00000002ff0c7819 */ /* 0x000fe40000011609 */
[----:B------:R-:W-:-:S04]  /*08f0*/  LEA R10, P1, R8, R11, 0x6 ;  /* 0x0000000b080a7211 */ /* 0x000fc800078230ff */
[----:B------:R-:W-:Y:S01]  /*0900*/  LEA.HI.X R11, R8, R12, R9, 0x6, P1 ;  /* 0x0000000c080b7211 */ /* 0x000fe200008f3409 */
[----:B--2---:R-:W-:Y:S02]  /*0910*/  VIADD R5, R5, 0x9e3779b9 ;  /* 0x9e3779b905057836 */ /* 0x004fe40000000000 */
[----:B---3--:R-:W-:-:S03]  /*0920*/  VIADD R4, R4, 0x9e3779b9 ;  /* 0x9e3779b904047836 */ /* 0x008fc60000000000 */
[----:B------:R-:W-:-:S04]  /*0930*/  IADD3 R5, P1, PT, R5, R10, RZ ;  /* 0x0000000a05057210 */ /* 0x000fc80007f3e0ff */
[----:B------:R-:W-:Y:S01]  /*0940*/  LOP3.LUT R8, R5, R8, RZ, 0x3c, !PT ;  /* 0x0000000805087212 */ /* 0x000fe200078e3cff */
[----:B------:R-:W-:-:S03]  /*0950*/  IMAD.X R10, RZ, RZ, R11, P1 ;  /* 0x000000ffff0a7224 */ /* 0x000fc600008e060b */
[----:B------:R-:W-:Y:S02]  /*0960*/  LEA R5, P1, R8, R8, 0x3 ;  /* 0x0000000808057211 */ /* 0x000fe400078218ff */
        /* <DEDUP_REMOVED lines=29> */
[----:B------:R-:W-:Y:S01]  /*0b40*/  LEA.HI.X R5, R5, R6, R6, 0xf, P1 ;  /* 0x0000000605057211 */ /* 0x000fe200008f7c06 */
[----:B------:R-:W-:-:S04]  /*0b50*/  IMAD.WIDE.U32 R8, R4, 0x1a85ec53, RZ ;  /* 0x1a85ec5304087825 */ /* 0x000fc800078e00ff */
[----:B------:R-:W-:-:S04]  /*0b60*/  IMAD R5, R5, 0x1a85ec53, RZ ;  /* 0x1a85ec5305057824 */ /* 0x000fc800078e02ff */
[----:B------:R-:W-:-:S04]  /*0b70*/  IMAD R5, R4, -0x3b314602, R5 ;  /* 0xc4ceb9fe04057824 */ /* 0x000fc800078e0205 */
[----:B------:R-:W-:-:S05]  /*0b80*/  IMAD.IADD R9, R9, 0x1, R5 ;  /* 0x0000000109097824 */ /* 0x000fca00078e0205 */
[----:B------:R-:W-:-:S04]  /*0b90*/  SHF.R.U32.HI R5, RZ, 0x1, R9 ;  /* 0x00000001ff057819 */ /* 0x000fc80000011609 */
[----:B------:R-:W-:-:S07]  /*0ba0*/  LOP3.LUT R8, R5, R8, RZ, 0x3c, !PT ;  /* 0x0000000805087212 */ /* 0x000fce00078e3cff */
.L_x_188:
[----:B------:R-:W-:Y:S05]  /*0bb0*/  @P0 BRA `(.L_x_185) ;  /* 0x0000000000680947 */ /* 0x000fea0003800000 */
[----:B0-----:R-:W0:Y:S02]  /*0bc0*/  LDC.64 R4, c[0x0][0x388] ;  /* 0x0000e200ff047b82 */ /* 0x001e240000000a00 */
[----:B0-----:R-:W-:-:S06]  /*0bd0*/  IMAD.WIDE.U32 R4, R0, 0x4, R4 ;  /* 0x0000000400047825 */ /* 0x001fcc00078e0004 */
[----:B------:R-:W2:Y:S01]  /*0be0*/  LDG.E.CONSTANT R4, desc[UR6][R4.64] ;  /* 0x0000000604047981 */ /* 0x000ea2000c1e9900 */
[C-C-:B------:R-:W-:Y:S02]  /*0bf0*/  SHF.R.U64 R7, R8.reuse, 0x2, R9.reuse ;  /* 0x0000000208077819 */ /* 0x140fe40000001209 */
[----:B------:R-:W-:Y:S02]  /*0c00*/  SHF.R.U32.HI R6, RZ, 0x2, R9 ;  /* 0x00000002ff067819 */ /* 0x000fe40000011609 */
[----:B------:R-:W-:-:S04]  /*0c10*/  LEA R7, P0, R8, R7, 0x6 ;  /* 0x0000000708077211 */ /* 0x000fc800078030ff */
[----:B------:R-:W-:Y:S01]  /*0c20*/  LEA.HI.X R6, R8, R6, R9, 0x6, P0 ;  /* 0x0000000608067211 */ /* 0x000fe200000f3409 */
[----:B--2---:R-:W-:-:S05]  /*0c30*/  VIADD R0, R4, 0x9e3779b9 ;  /* 0x9e3779b904007836 */ /* 0x004fca0000000000 */
        /* <DEDUP_REMOVED lines=18> */
.L_x_185:
[----:B------:R-:W1:Y:S01]  /*0d60*/  LDC.U16 R5, c[0x3][RZ] ;  /* 0x00c00000ff057b82 */ /* 0x000e620000000400 */
[----:B------:R-:W-:Y:S04]  /*0d70*/  STG.E.64 desc[UR6][R2.64+0x10], R8 ;  /* 0x0000100802007986 */ /* 0x000fe8000c101b06 */
[----:B-1----:R-:W-:Y:S01]  /*0d80*/  STG.E.U16 desc[UR6][R2.64+0x20], R5 ;  /* 0x0000200502007986 */ /* 0x002fe2000c101506 */
[----:B------:R-:W-:Y:S05]  /*0d90*/  EXIT ;  /* 0x000000000000794d */ /* 0x000fea0003800000 */
.L_x_189:
        /* <DEDUP_REMOVED lines=14> */
.L_x_201:


//--------------------- .nv.global.init           --------------------------
	.section	.nv.global.init,"aw",@progbits
.nv.global.init:
	.type		$str,@object
	.size		$str,($str$1 - $str)
$str:
        /*0000*/ 	.byte	0x72, 0x61, 0x74, 0x69, 0x6f, 0x20, 0x3e, 0x3d, 0x20, 0x38, 0x30, 0x2e, 0x30, 0x66, 0x00
	.type		$str$1,@object
	.size		$str$1,(__unnamed_1 - $str$1)
$str$1:
        /*000f*/ 	.byte	0x2f, 0x74, 0x6d, 0x70, 0x2f, 0x73, 0x61, 0x73, 0x73, 0x5f, 0x63, 0x75, 0x5f, 0x6c, 0x73, 0x35
        /*001f*/ 	.byte	0x61, 0x5f, 0x65, 0x73, 0x37, 0x2f, 0x6b, 0x2e, 0x63, 0x75, 0x00
	.type		__unnamed_1,@object
	.size		__unnamed_1,(.L_1 - __unnamed_1)
__unnamed_1:
        /*002a*/ 	.byte	0x76, 0x6f, 0x69, 0x64, 0x20, 0x63, 0x6f, 0x6d, 0x70, 0x72, 0x65, 0x73, 0x73, 0x5f, 0x67, 0x65
        /*003a*/ 	.byte	0x6e, 0x6f, 0x6d, 0x65, 0x5f, 0x6b, 0x65, 0x72, 0x6e, 0x65, 0x6c, 0x28, 0x66, 0x6c, 0x6f, 0x61
        /*004a*/ 	.byte	0x74, 0x20, 0x2a, 0x2c, 0x20, 0x75, 0x6e, 0x73, 0x69, 0x67, 0x6e, 0x65, 0x64, 0x20, 0x63, 0x68
        /*005a*/ 	.byte	0x61, 0x72, 0x20, 0x2a, 0x2c, 0x20, 0x75, 0x6e, 0x73, 0x69, 0x67, 0x6e, 0x65, 0x64, 0x20, 0x69
        /*006a*/ 	.byte	0x6e, 0x74, 0x20, 0x2a, 0x2c, 0x20, 0x69, 0x6e, 0x74, 0x2c, 0x20, 0x69, 0x6e, 0x74, 0x29, 0x00
.L_1:


//--------------------- .nv.shared._Z26adapt_embedding_dim_kernelPfPiif --------------------------
	.section	.nv.shared._Z26adapt_embedding_dim_kernelPfPiif,"aw",@nobits
	.sectionflags	@""
	.align	4
.nv.shared._Z26adapt_embedding_dim_kernelPfPiif:
	.zero		1028


//--------------------- .nv.shared.reserved.0     --------------------------
	.section	.nv.shared.reserved.0,"aw",@nobits
	.weak		__nv_reservedSMEM_offset_0_alias
	.size		__nv_reservedSMEM_offset_0_alias, 0, 64
	.other		__nv_reservedSMEM_offset_0_alias,@"STO_CUDA_RESERVED_SHARED STV_DEFAULT"
__nv_reservedSMEM_offset_0_alias:
	.zero		0
	.zero		64


//--------------------- .nv.shared._Z19insert_elite_kernelP8GPUElitePiS0_P11VoronoiCelli --------------------------
	.section	.nv.shared._Z19insert_elite_kernelP8GPUElitePiS0_P11VoronoiCelli,"aw",@nobits
	.sectionflags	@""
.nv.shared._Z19insert_elite_kernelP8GPUElitePiS0_P11VoronoiCelli:
	.zero		1025


//--------------------- .nv.shared._Z22compress_genome_kernelPfPhPjii --------------------------
	.section	.nv.shared._Z22compress_genome_kernelPfPhPjii,"aw",@nobits
	.sectionflags	@""
	.align	4
.nv.shared._Z22compress_genome_kernelPfPhPjii:
	.zero		13440


//--------------------- .nv.constant0._Z26adapt_embedding_dim_kernelPfPiif --------------------------
	.section	.nv.constant0._Z26adapt_embedding_dim_kernelPfPiif,"a",@progbits
	.sectionflags	@""
	.align	4
.nv.constant0._Z26adapt_embedding_dim_kernelPfPiif:
	.zero		920


//--------------------- .nv.constant0._Z19insert_elite_kernelP8GPUElitePiS0_P11VoronoiCelli --------------------------
	.section	.nv.constant0._Z19insert_elite_kernelP8GPUElitePiS0_P11VoronoiCelli,"a",@progbits
	.sectionflags	@""
	.align	4
.nv.constant0._Z19insert_elite_kernelP8GPUElitePiS0_P11VoronoiCelli:
	.zero		932


//--------------------- .nv.constant0._Z23diresa_embedding_kernelPfS_S_ii --------------------------
	.section	.nv.constant0._Z23diresa_embedding_kernelPfS_S_ii,"a",@progbits
	.sectionflags	@""
	.align	4
.nv.constant0._Z23diresa_embedding_kernelPfS_S_ii:
	.zero		928


//--------------------- .nv.constant0._Z29update_voronoi_density_kernelP11VoronoiCellP8GPUEliteii --------------------------
	.section	.nv.constant0._Z29update_voronoi_density_kernelP11VoronoiCellP8GPUEliteii,"a",@progbits
	.sectionflags	@""
	.align	4
.nv.constant0._Z29update_voronoi_density_kernelP11VoronoiCellP8GPUEliteii:
	.zero		920


//--------------------- .nv.constant0._Z22compress_genome_kernelPfPhPjii --------------------------
	.section	.nv.constant0._Z22compress_genome_kernelPfPhPjii,"a",@progbits
	.sectionflags	@""
	.align	4
.nv.constant0._Z22compress_genome_kernelPfPhPjii:
	.zero		928


//--------------------- .nv.constant0._Z19create_elite_kernelP8GPUElitePffffj --------------------------
	.section	.nv.constant0._Z19create_elite_kernelP8GPUElitePffffj,"a",@progbits
	.sectionflags	@""
	.align	4
.nv.constant0._Z19create_elite_kernelP8GPUElitePffffj:
	.zero		928


//--------------------- SYMBOLS --------------------------

	.type		.nv.reservedSmem.offset0,@object
	.size		.nv.reservedSmem.offset0,0x4
	.type		.nv.reservedSmem.cap,@object
	.size		.nv.reservedSmem.cap,0x4
	.type		__assertfail,@function
